	.target	sm_90a

	.elftype	@"ET_EXEC"


//--------------------- .note.nv.tkinfo           --------------------------
	.section	.note.nv.tkinfo,"",@"SHT_NOTE"
	.sectionflags	@"SHF_NOTE_NV_TKINFO"
	.tkinfo
        /*0018*/ 	.word	0x00000002
        /*0030*/ 	.string	""
        /*0030*/ 	.string	"ptxas"
        /*0030*/ 	.string	"Cuda compilation tools, release 13.0, V13.0.88"
        /*0030*/ 	.string	"Build cuda_13.0.r13.0/compiler.36424714_0"
        /*0030*/ 	.string	"-arch sm_90a -m 64 "



//--------------------- .note.nv.cuinfo           --------------------------
	.section	.note.nv.cuinfo,"",@"SHT_NOTE"
	.sectionflags	@"SHF_NOTE_NV_CUINFO"
        /*0018*/ 	.short	0x0002
        /*001a*/ 	.short	0x005a
        /*001c*/ 	.short	0x0082
	.zero		2


//--------------------- .nv.info                  --------------------------
	.section	.nv.info,"",@"SHT_CUDA_INFO"
	.align	4


	//----- nvinfo : EIATTR_REGCOUNT
	.align		4
        /*0000*/ 	.byte	0x04, 0x2f
        /*0002*/ 	.short	(.L_15 - .L_14)
	.align		4
.L_14:
        /*0004*/ 	.word	index@(_ZN7cutlass13device_kernelINS_4gemm6kernel13GemmUniversalIN4cute5tupleIJiiiiEEENS1_10collective13CollectiveMmaINS1_34MainloopSm90TmaGmmaWarpSpecializedILi5ENS5_IJNS4_1CILi1EEESB_SB_EEENS1_32KernelTmaWarpSpecializedPingpongEEENS5_IJNSA_ILi64EEENSA_ILi256EEESF_EEENS_10bfloat16_tENS5_IJlSB_lEEESI_SJ_NS4_8TiledMMAINS4_8MMA_AtomIJNS4_4SM904GMMA28MMA_64x256x16_F32BF16BF16_SSILNSN_5MajorE0ELSP_0ELNSN_7ScaleInE1ELSQ_1EEEEEENS4_6LayoutISC_NS5_IJNSA_ILi0EEESU_SU_EEEEENS5_IJNS4_10UnderscoreESX_SX_EEEEENS4_13SM90_TMA_LOADENS4_14ComposedLayoutINS4_7SwizzleILi3ELi4ELi3EEENS4_18smem_ptr_flag_bitsILi16EEENST_INS5_IJNSA_ILi8EEESF_EEENS5_IJSF_SB_EEEEEEEvNS4_8identityES10_S1A_vS1B_EENS_8epilogue10collective6detail29Sm90TmaWarpSpecializedAdapterINS1E_15DefaultEpilogueISI_SJ_SJ_NS1D_6thread17LinearCombinationISI_Li1EffLNS1I_9ScaleType4KindE0ELNS_15FloatRoundStyleE2ESI_EENS1_15EpilogueDefaultEEEEEvvEEEEvNT_6ParamsE)
        /*0008*/ 	.word	0x000000a8


	//----- nvinfo : EIATTR_FRAME_SIZE
	.align		4
.L_15:
        /*000c*/ 	.byte	0x04, 0x11
        /*000e*/ 	.short	(.L_17 - .L_16)
	.align		4
.L_16:
        /*0010*/ 	.word	index@(_ZN7cutlass13device_kernelINS_4gemm6kernel13GemmUniversalIN4cute5tupleIJiiiiEEENS1_10collective13CollectiveMmaINS1_34MainloopSm90TmaGmmaWarpSpecializedILi5ENS5_IJNS4_1CILi1EEESB_SB_EEENS1_32KernelTmaWarpSpecializedPingpongEEENS5_IJNSA_ILi64EEENSA_ILi256EEESF_EEENS_10bfloat16_tENS5_IJlSB_lEEESI_SJ_NS4_8TiledMMAINS4_8MMA_AtomIJNS4_4SM904GMMA28MMA_64x256x16_F32BF16BF16_SSILNSN_5MajorE0ELSP_0ELNSN_7ScaleInE1ELSQ_1EEEEEENS4_6LayoutISC_NS5_IJNSA_ILi0EEESU_SU_EEEEENS5_IJNS4_10UnderscoreESX_SX_EEEEENS4_13SM90_TMA_LOADENS4_14ComposedLayoutINS4_7SwizzleILi3ELi4ELi3EEENS4_18smem_ptr_flag_bitsILi16EEENST_INS5_IJNSA_ILi8EEESF_EEENS5_IJSF_SB_EEEEEEEvNS4_8identityES10_S1A_vS1B_EENS_8epilogue10collective6detail29Sm90TmaWarpSpecializedAdapterINS1E_15DefaultEpilogueISI_SJ_SJ_NS1D_6thread17LinearCombinationISI_Li1EffLNS1I_9ScaleType4KindE0ELNS_15FloatRoundStyleE2ESI_EENS1_15EpilogueDefaultEEEEEvvEEEEvNT_6ParamsE)
        /*0014*/ 	.word	0x00000008


	//----- nvinfo : EIATTR_MIN_STACK_SIZE
	.align		4
.L_17:
        /*0018*/ 	.byte	0x04, 0x12
        /*001a*/ 	.short	(.L_19 - .L_18)
	.align		4
.L_18:
        /*001c*/ 	.word	index@(_ZN7cutlass13device_kernelINS_4gemm6kernel13GemmUniversalIN4cute5tupleIJiiiiEEENS1_10collective13CollectiveMmaINS1_34MainloopSm90TmaGmmaWarpSpecializedILi5ENS5_IJNS4_1CILi1EEESB_SB_EEENS1_32KernelTmaWarpSpecializedPingpongEEENS5_IJNSA_ILi64EEENSA_ILi256EEESF_EEENS_10bfloat16_tENS5_IJlSB_lEEESI_SJ_NS4_8TiledMMAINS4_8MMA_AtomIJNS4_4SM904GMMA28MMA_64x256x16_F32BF16BF16_SSILNSN_5MajorE0ELSP_0ELNSN_7ScaleInE1ELSQ_1EEEEEENS4_6LayoutISC_NS5_IJNSA_ILi0EEESU_SU_EEEEENS5_IJNS4_10UnderscoreESX_SX_EEEEENS4_13SM90_TMA_LOADENS4_14ComposedLayoutINS4_7SwizzleILi3ELi4ELi3EEENS4_18smem_ptr_flag_bitsILi16EEENST_INS5_IJNSA_ILi8EEESF_EEENS5_IJSF_SB_EEEEEEEvNS4_8identityES10_S1A_vS1B_EENS_8epilogue10collective6detail29Sm90TmaWarpSpecializedAdapterINS1E_15DefaultEpilogueISI_SJ_SJ_NS1D_6thread17LinearCombinationISI_Li1EffLNS1I_9ScaleType4KindE0ELNS_15FloatRoundStyleE2ESI_EENS1_15EpilogueDefaultEEEEEvvEEEEvNT_6ParamsE)
        /*0020*/ 	.word	0x00000008
.L_19:


//--------------------- .nv.compat                --------------------------
	.section	.nv.compat,"",@"SHT_CUDA_COMPAT_INFO"
	.align	4
        /*0000*/ 	.byte	0x02, 0x09, 0x01, 0x00, 0x02, 0x02, 0x04, 0x00, 0x02, 0x05, 0x05, 0x00, 0x03, 0x07, 0x01, 0x01
        /*0010*/ 	.byte	0x02, 0x03, 0x01, 0x00, 0x02, 0x06, 0x01, 0x00, 0x04, 0x0b, 0x08, 0x00, 0x00, 0x00, 0x00, 0x00
        /*0020*/ 	.byte	0x00, 0x00, 0x00, 0x00


//--------------------- .nv.info._ZN7cutlass13device_kernelINS_4gemm6kernel13GemmUniversalIN4cute5tupleIJiiiiEEENS1_10collective13CollectiveMmaINS1_34MainloopSm90TmaGmmaWarpSpecializedILi5ENS5_IJNS4_1CILi1EEESB_SB_EEENS1_32KernelTmaWarpSpecializedPingpongEEENS5_IJNSA_ILi64EEENSA_ILi256EEESF_EEENS_10bfloat16_tENS5_IJlSB_lEEESI_SJ_NS4_8TiledMMAINS4_8MMA_AtomIJNS4_4SM904GMMA28MMA_64x256x16_F32BF16BF16_SSILNSN_5MajorE0ELSP_0ELNSN_7ScaleInE1ELSQ_1EEEEEENS4_6LayoutISC_NS5_IJNSA_ILi0EEESU_SU_EEEEENS5_IJNS4_10UnderscoreESX_SX_EEEEENS4_13SM90_TMA_LOADENS4_14ComposedLayoutINS4_7SwizzleILi3ELi4ELi3EEENS4_18smem_ptr_flag_bitsILi16EEENST_INS5_IJNSA_ILi8EEESF_EEENS5_IJSF_SB_EEEEEEEvNS4_8identityES10_S1A_vS1B_EENS_8epilogue10collective6detail29Sm90TmaWarpSpecializedAdapterINS1E_15DefaultEpilogueISI_SJ_SJ_NS1D_6thread17LinearCombinationISI_Li1EffLNS1I_9ScaleType4KindE0ELNS_15FloatRoundStyleE2ESI_EENS1_15EpilogueDefaultEEEEEvvEEEEvNT_6ParamsE --------------------------
	.section	.nv.info._ZN7cutlass13device_kernelINS_4gemm6kernel13GemmUniversalIN4cute5tupleIJiiiiEEENS1_10collective13CollectiveMmaINS1_34MainloopSm90TmaGmmaWarpSpecializedILi5ENS5_IJNS4_1CILi1EEESB_SB_EEENS1_32KernelTmaWarpSpecializedPingpongEEENS5_IJNSA_ILi64EEENSA_ILi256EEESF_EEENS_10bfloat16_tENS5_IJlSB_lEEESI_SJ_NS4_8TiledMMAINS4_8MMA_AtomIJNS4_4SM904GMMA28MMA_64x256x16_F32BF16BF16_SSILNSN_5MajorE0ELSP_0ELNSN_7ScaleInE1ELSQ_1EEEEEENS4_6LayoutISC_NS5_IJNSA_ILi0EEESU_SU_EEEEENS5_IJNS4_10UnderscoreESX_SX_EEEEENS4_13SM90_TMA_LOADENS4_14ComposedLayoutINS4_7SwizzleILi3ELi4ELi3EEENS4_18smem_ptr_flag_bitsILi16EEENST_INS5_IJNSA_ILi8EEESF_EEENS5_IJSF_SB_EEEEEEEvNS4_8identityES10_S1A_vS1B_EENS_8epilogue10collective6detail29Sm90TmaWarpSpecializedAdapterINS1E_15DefaultEpilogueISI_SJ_SJ_NS1D_6thread17LinearCombinationISI_Li1EffLNS1I_9ScaleType4KindE0ELNS_15FloatRoundStyleE2ESI_EENS1_15EpilogueDefaultEEEEEvvEEEEvNT_6ParamsE,"",@"SHT_CUDA_INFO"
	.sectionflags	@""
	.align	4


	//----- nvinfo : EIATTR_CUDA_API_VERSION
	.align		4
        /*0000*/ 	.byte	0x04, 0x37
        /*0002*/ 	.short	(.L_21 - .L_20)
.L_20:
        /*0004*/ 	.word	0x00000082


	//----- nvinfo : EIATTR_KPARAM_INFO
	.align		4
.L_21:
        /*0008*/ 	.byte	0x04, 0x17
        /*000a*/ 	.short	(.L_23 - .L_22)
.L_22:
        /*000c*/ 	.word	0x00000000
        /*0010*/ 	.short	0x0000
        /*0012*/ 	.short	0x0070
        /*0014*/ 	.byte	0x00, 0xf0, 0x01, 0x10


	//----- nvinfo : EIATTR_SPARSE_MMA_MASK
	.align		4
.L_23:
        /*0018*/ 	.byte	0x03, 0x50
        /*001a*/ 	.short	0x0000


	//----- nvinfo : EIATTR_MAXREG_COUNT
	.align		4
        /*001c*/ 	.byte	0x03, 0x1b
        /*001e*/ 	.short	0x00a8


	//----- nvinfo : EIATTR_NUM_BARRIERS
	.align		4
        /*0020*/ 	.byte	0x02, 0x4c
        /*0022*/ 	.byte	0x01
	.zero		1


	//----- nvinfo : EIATTR_EXTERNS
	.align		4
        /*0024*/ 	.byte	0x04, 0x0f
        /*0026*/ 	.short	(.L_25 - .L_24)


	//   ....[0]....
	.align		4
.L_24:
        /*0028*/ 	.word	index@(__assertfail)


	//----- nvinfo : EIATTR_ANNOTATIONS
	.align		4
.L_25:
        /*002c*/ 	.byte	0x04, 0x55
        /*002e*/ 	.short	(.L_27 - .L_26)


	//   ....[0]....
.L_26:
        /*0030*/ 	.word	0x00000001
        /*0034*/ 	.byte	0xf0, 0x0a, 0x00, 0x00, 0x01, 0x00, 0x00, 0x00, 0xe0, 0x9c, 0x00, 0x00, 0x01, 0x00, 0x00, 0x00
        /*0044*/ 	.byte	0xf0, 0xa8, 0x00, 0x00


	//----- nvinfo : EIATTR_MERCURY_ISA_VERSION
	.align		4
.L_27:
        /*0048*/ 	.byte	0x03, 0x5f
        /*004a*/ 	.short	0x0101


	//----- nvinfo : EIATTR_INT_WARP_WIDE_INSTR_OFFSETS
	.align		4
        /*004c*/ 	.byte	0x04, 0x31
        /*004e*/ 	.short	(.L_29 - .L_28)


	//   ....[0]....
.L_28:
        /*0050*/ 	.word	0x00000400


	//   ....[1]....
        /*0054*/ 	.word	0x00000420


	//   ....[2]....
        /*0058*/ 	.word	0x000004a0


	//   ....[3]....
        /*005c*/ 	.word	0x000004b0


	//   ....[4]....
        /*0060*/ 	.word	0x000004c0


	//   ....[5]....
        /*0064*/ 	.word	0x000004e0


	//   ....[6]....
        /*0068*/ 	.word	0x00000570


	//   ....[7]....
        /*006c*/ 	.word	0x00000590


	//----- nvinfo : EIATTR_COOP_GROUP_MASK_REGIDS
	.align		4
.L_29:
        /*0070*/ 	.byte	0x04, 0x29
        /*0072*/ 	.short	(.L_31 - .L_30)


	//   ....[0]....
.L_30:
        /*0074*/ 	.word	0xffffffff


	//   ....[1]....
        /*0078*/ 	.word	0xffffffff


	//   ....[2]....
        /*007c*/ 	.word	0xffffffff


	//   ....[3]....
        /*0080*/ 	.word	0xffffffff


	//   ....[4]....
        /*0084*/ 	.word	0xffffffff


	//   ....[5]....
        /*0088*/ 	.word	0xffffffff


	//----- nvinfo : EIATTR_COOP_GROUP_INSTR_OFFSETS
	.align		4
.L_31:
        /*008c*/ 	.byte	0x04, 0x28
        /*008e*/ 	.short	(.L_33 - .L_32)


	//   ....[0]....
.L_32:
        /*0090*/ 	.word	0x00000070


	//   ....[1]....
        /*0094*/ 	.word	0x00000080


	//   ....[2]....
        /*0098*/ 	.word	0x00000140


	//   ....[3]....
        /*009c*/ 	.word	0x000002f0


	//   ....[4]....
        /*00a0*/ 	.word	0x00000330


	//   ....[5]....
        /*00a4*/ 	.word	0x00000380


	//----- nvinfo : EIATTR_REG_RECONFIG
	.align		4
.L_33:
        /*00a8*/ 	.byte	0x01, 0x54
	.zero		2


	//----- nvinfo : EIATTR_SYSCALL_OFFSETS
	.align		4
        /*00ac*/ 	.byte	0x04, 0x46
        /*00ae*/ 	.short	(.L_35 - .L_34)


	//   ....[0]....
.L_34:
        /*00b0*/ 	.word	0x000015a0


	//----- nvinfo : EIATTR_MBARRIER_INSTR_OFFSETS
	.align		4
.L_35:
        /*00b4*/ 	.byte	0x04, 0x39
        /*00b6*/ 	.short	(.L_37 - .L_36)


	//   ....[0]....
.L_36:
        /*00b8*/ 	.word	0x00000240
        /*00bc*/ 	.word	0x000000ff
        /*00c0*/ 	.word	0x00000000
        /*00c4*/ 	.short	0x0100
        /*00c6*/ 	.byte	0x08
	.zero		1


	//   ....[1]....
        /*00c8*/ 	.word	0x00000250
        /*00cc*/ 	.word	0x000000ff
        /*00d0*/ 	.word	0x00000028
        /*00d4*/ 	.short	0x0100
        /*00d6*/ 	.byte	0x08
	.zero		1


	//   ....[2]....
        /*00d8*/ 	.word	0x00000260
        /*00dc*/ 	.word	0x000000ff
        /*00e0*/ 	.word	0x00000008
        /*00e4*/ 	.short	0x0100
        /*00e6*/ 	.byte	0x08
	.zero		1


	//   ....[3]....
        /*00e8*/ 	.word	0x00000270
        /*00ec*/ 	.word	0x000000ff
        /*00f0*/ 	.word	0x00000030
        /*00f4*/ 	.short	0x0100
        /*00f6*/ 	.byte	0x08
	.zero		1


	//   ....[4]....
        /*00f8*/ 	.word	0x00000280
        /*00fc*/ 	.word	0x000000ff
        /*0100*/ 	.word	0x00000010
        /*0104*/ 	.short	0x0100
        /*0106*/ 	.byte	0x08
	.zero		1


	//   ....[5]....
        /*0108*/ 	.word	0x00000290
        /*010c*/ 	.word	0x000000ff
        /*0110*/ 	.word	0x00000038
        /*0114*/ 	.short	0x0100
        /*0116*/ 	.byte	0x08
	.zero		1


	//   ....[6]....
        /*0118*/ 	.word	0x000002a0
        /*011c*/ 	.word	0x000000ff
        /*0120*/ 	.word	0x00000018
        /*0124*/ 	.short	0x0100
        /*0126*/ 	.byte	0x08
	.zero		1


	//   ....[7]....
        /*0128*/ 	.word	0x000002b0
        /*012c*/ 	.word	0x000000ff
        /*0130*/ 	.word	0x00000040
        /*0134*/ 	.short	0x0100
        /*0136*/ 	.byte	0x08
	.zero		1


	//   ....[8]....
        /*0138*/ 	.word	0x000002c0
        /*013c*/ 	.word	0x000000ff
        /*0140*/ 	.word	0x00000020
        /*0144*/ 	.short	0x0100
        /*0146*/ 	.byte	0x08
	.zero		1


	//   ....[9]....
        /*0148*/ 	.word	0x000002d0
        /*014c*/ 	.word	0x000000ff
        /*0150*/ 	.word	0x00000048
        /*0154*/ 	.short	0x0100
        /*0156*/ 	.byte	0x08
	.zero		1


	//   ....[10]....
        /*0158*/ 	.word	0x000005d0
        /*015c*/ 	.word	0x000000ff
        /*0160*/ 	.word	0x00000080
        /*0164*/ 	.short	0x0100
        /*0166*/ 	.byte	0x08
	.zero		1


	//   ....[11]....
        /*0168*/ 	.word	0x00000640
        /*016c*/ 	.word	0x000000ff
        /*0170*/ 	.word	0x00000088
        /*0174*/ 	.short	0x0100
        /*0176*/ 	.byte	0x08
	.zero		1


	//   ....[12]....
        /*0178*/ 	.word	0x00000660
        /*017c*/ 	.word	0x000000ff
        /*0180*/ 	.word	0x00000060
        /*0184*/ 	.short	0x0100
        /*0186*/ 	.byte	0x09
	.zero		1


	//   ....[13]....
        /*0188*/ 	.word	0x00000670
        /*018c*/ 	.word	0x000000ff
        /*0190*/ 	.word	0x00000068
        /*0194*/ 	.short	0x0100
        /*0196*/ 	.byte	0x09
	.zero		1


	//   ....[14]....
        /*0198*/ 	.word	0x00000680
        /*019c*/ 	.word	0x000000ff
        /*01a0*/ 	.word	0x00000070
        /*01a4*/ 	.short	0x0100
        /*01a6*/ 	.byte	0x09
	.zero		1


	//   ....[15]....
        /*01a8*/ 	.word	0x00000690
        /*01ac*/ 	.word	0x000000ff
        /*01b0*/ 	.word	0x00000078
        /*01b4*/ 	.short	0x0100
        /*01b6*/ 	.byte	0x09
	.zero		1


	//   ....[16]....
        /*01b8*/ 	.word	0x00001480
        /*01bc*/ 	.word	0x0000009d
        /*01c0*/ 	.word	0x00000000
        /*01c4*/ 	.short	0x010a
        /*01c6*/ 	.byte	0x2a
	.zero		1


	//   ....[17]....
        /*01c8*/ 	.word	0x00001620
        /*01cc*/ 	.word	0x00000003
        /*01d0*/ 	.word	0x00000000
        /*01d4*/ 	.short	0x010a
        /*01d6*/ 	.byte	0x3f
	.zero		1


	//   ....[18]....
        /*01d8*/ 	.word	0x00001680
        /*01dc*/ 	.word	0x00000003
        /*01e0*/ 	.word	0x00000000
        /*01e4*/ 	.short	0x010a
        /*01e6*/ 	.byte	0x3f
	.zero		1


	//   ....[19]....
        /*01e8*/ 	.word	0x00001a10
        /*01ec*/ 	.word	0x000000ff
        /*01f0*/ 	.word	0x00000000
        /*01f4*/ 	.short	0x010a
        /*01f6*/ 	.byte	0x04
	.zero		1


	//   ....[20]....
        /*01f8*/ 	.word	0x00001a50
        /*01fc*/ 	.word	0x000000ff
        /*0200*/ 	.word	0x00000000
        /*0204*/ 	.short	0x010a
        /*0206*/ 	.byte	0x04
	.zero		1


	//   ....[21]....
        /*0208*/ 	.word	0x00001ce0
        /*020c*/ 	.word	0x000000ff
        /*0210*/ 	.word	0x00000000
        /*0214*/ 	.short	0x0101
        /*0216*/ 	.byte	0x04
	.zero		1


	//   ....[22]....
        /*0218*/ 	.word	0x00001dd0
        /*021c*/ 	.word	0x0000009e
        /*0220*/ 	.word	0x00000000
        /*0224*/ 	.short	0x0101
        /*0226*/ 	.byte	0x2d
	.zero		1


	//   ....[23]....
        /*0228*/ 	.word	0x00001ea0
        /*022c*/ 	.word	0x000000ff
        /*0230*/ 	.word	0x00000000
        /*0234*/ 	.short	0x0101
        /*0236*/ 	.byte	0x06
	.zero		1


	//   ....[24]....
        /*0238*/ 	.word	0x00001f50
        /*023c*/ 	.word	0x0000009d
        /*0240*/ 	.word	0x00000010
        /*0244*/ 	.short	0x010a
        /*0246*/ 	.byte	0x2a
	.zero		1


	//   ....[25]....
        /*0248*/ 	.word	0x00009d00
        /*024c*/ 	.word	0x000000a0
        /*0250*/ 	.word	0x00000000
        /*0254*/ 	.short	0x0101
        /*0256*/ 	.byte	0x2d
	.zero		1


	//   ....[26]....
        /*0258*/ 	.word	0x0000a660
        /*025c*/ 	.word	0x0000000a
        /*0260*/ 	.word	0x00000028
        /*0264*/ 	.short	0x010a
        /*0266*/ 	.byte	0x3f
	.zero		1


	//   ....[27]....
        /*0268*/ 	.word	0x0000aa00
        /*026c*/ 	.word	0x00000005
        /*0270*/ 	.word	0x00000088
        /*0274*/ 	.short	0x0101
        /*0276*/ 	.byte	0x3f
	.zero		1


	//   ....[28]....
        /*0278*/ 	.word	0x0000b180
        /*027c*/ 	.word	0x00000009
        /*0280*/ 	.word	0x00000000
        /*0284*/ 	.short	0x010a
        /*0286*/ 	.byte	0x3f
	.zero		1


	//   ....[29]....
        /*0288*/ 	.word	0x0000b200
        /*028c*/ 	.word	0x00000008
        /*0290*/ 	.word	0x00000000
        /*0294*/ 	.short	0x010a
        /*0296*/ 	.byte	0x3f
	.zero		1


	//   ....[30]....
        /*0298*/ 	.word	0x0000b290
        /*029c*/ 	.word	0x00000009
        /*02a0*/ 	.word	0x00000000
        /*02a4*/ 	.short	0x010a
        /*02a6*/ 	.byte	0x3f
	.zero		1


	//   ....[31]....
        /*02a8*/ 	.word	0x0000b320
        /*02ac*/ 	.word	0x00000006
        /*02b0*/ 	.word	0x00000000
        /*02b4*/ 	.short	0x010a
        /*02b6*/ 	.byte	0x3f
	.zero		1


	//   ....[32]....
        /*02b8*/ 	.word	0x0000b3b0
        /*02bc*/ 	.word	0x00000003
        /*02c0*/ 	.word	0x00000000
        /*02c4*/ 	.short	0x010a
        /*02c6*/ 	.byte	0x3f
	.zero		1


	//   ....[33]....
        /*02c8*/ 	.word	0x0000b410
        /*02cc*/ 	.word	0x0000009f
        /*02d0*/ 	.word	0x00000000
        /*02d4*/ 	.short	0x010a
        /*02d6*/ 	.byte	0x3f
	.zero		1


	//   ....[34]....
        /*02d8*/ 	.word	0x0000b460
        /*02dc*/ 	.word	0x00000003
        /*02e0*/ 	.word	0x00000000
        /*02e4*/ 	.short	0x010a
        /*02e6*/ 	.byte	0x3f
	.zero		1


	//   ....[35]....
        /*02e8*/ 	.word	0x0000b4c0
        /*02ec*/ 	.word	0x00000004
        /*02f0*/ 	.word	0x00000000
        /*02f4*/ 	.short	0x010a
        /*02f6*/ 	.byte	0x3f
	.zero		1


	//   ....[36]....
        /*02f8*/ 	.word	0x0000b510
        /*02fc*/ 	.word	0x0000009f
        /*0300*/ 	.word	0x00000010
        /*0304*/ 	.short	0x010a
        /*0306*/ 	.byte	0x3f
	.zero		1


	//   ....[37]....
        /*0308*/ 	.word	0x0000b5e0
        /*030c*/ 	.word	0x0000000a
        /*0310*/ 	.word	0x00000028
        /*0314*/ 	.short	0x010a
        /*0316*/ 	.byte	0x3f
	.zero		1


	//   ....[38]....
        /*0318*/ 	.word	0x0000b6b0
        /*031c*/ 	.word	0x00000009
        /*0320*/ 	.word	0x00000000
        /*0324*/ 	.short	0x010a
        /*0326*/ 	.byte	0x3f
	.zero		1


	//   ....[39]....
        /*0328*/ 	.word	0x0000b700
        /*032c*/ 	.word	0x00000008
        /*0330*/ 	.word	0x00000000
        /*0334*/ 	.short	0x010a
        /*0336*/ 	.byte	0x3f
	.zero		1


	//   ....[40]....
        /*0338*/ 	.word	0x0000b750
        /*033c*/ 	.word	0x00000009
        /*0340*/ 	.word	0x00000000
        /*0344*/ 	.short	0x010a
        /*0346*/ 	.byte	0x3f
	.zero		1


	//   ....[41]....
        /*0348*/ 	.word	0x0000b7a0
        /*034c*/ 	.word	0x00000006
        /*0350*/ 	.word	0x00000000
        /*0354*/ 	.short	0x010a
        /*0356*/ 	.byte	0x3f
	.zero		1


	//----- nvinfo : EIATTR_NUM_MBARRIERS
	.align		4
.L_37:
        /*0358*/ 	.byte	0x03, 0x38
        /*035a*/ 	.short	0x0010


	//----- nvinfo : EIATTR_EXIT_INSTR_OFFSETS
	.align		4
        /*035c*/ 	.byte	0x04, 0x1c
        /*035e*/ 	.short	(.L_39 - .L_38)


	//   ....[0]....
.L_38:
        /*0360*/ 	.word	0x000011a0


	//   ....[1]....
        /*0364*/ 	.word	0x00001200


	//   ....[2]....
        /*0368*/ 	.word	0x0000a390


	//   ....[3]....
        /*036c*/ 	.word	0x0000a3c0


	//   ....[4]....
        /*0370*/ 	.word	0x0000b400


	//----- nvinfo : EIATTR_MAX_THREADS
	.align		4
.L_39:
        /*0374*/ 	.byte	0x04, 0x05
        /*0376*/ 	.short	(.L_41 - .L_40)
.L_40:
        /*0378*/ 	.word	0x00000180
        /*037c*/ 	.word	0x00000001
        /*0380*/ 	.word	0x00000001


	//----- nvinfo : EIATTR_CRS_STACK_SIZE
	.align		4
.L_41:
        /*0384*/ 	.byte	0x04, 0x1e
        /*0386*/ 	.short	(.L_43 - .L_42)
.L_42:
        /*0388*/ 	.word	0x00000000


	//----- nvinfo : EIATTR_CBANK_PARAM_SIZE
	.align		4
.L_43:
        /*038c*/ 	.byte	0x03, 0x19
        /*038e*/ 	.short	0x0470


	//----- nvinfo : EIATTR_PARAM_CBANK
	.align		4
        /*0390*/ 	.byte	0x04, 0x0a
        /*0392*/ 	.short	(.L_45 - .L_44)
	.align		4
.L_44:
        /*0394*/ 	.word	index@(.nv.constant0._ZN7cutlass13device_kernelINS_4gemm6kernel13GemmUniversalIN4cute5tupleIJiiiiEEENS1_10collective13CollectiveMmaINS1_34MainloopSm90TmaGmmaWarpSpecializedILi5ENS5_IJNS4_1CILi1EEESB_SB_EEENS1_32KernelTmaWarpSpecializedPingpongEEENS5_IJNSA_ILi64EEENSA_ILi256EEESF_EEENS_10bfloat16_tENS5_IJlSB_lEEESI_SJ_NS4_8TiledMMAINS4_8MMA_AtomIJNS4_4SM904GMMA28MMA_64x256x16_F32BF16BF16_SSILNSN_5MajorE0ELSP_0ELNSN_7ScaleInE1ELSQ_1EEEEEENS4_6LayoutISC_NS5_IJNSA_ILi0EEESU_SU_EEEEENS5_IJNS4_10UnderscoreESX_SX_EEEEENS4_13SM90_TMA_LOADENS4_14ComposedLayoutINS4_7SwizzleILi3ELi4ELi3EEENS4_18smem_ptr_flag_bitsILi16EEENST_INS5_IJNSA_ILi8EEESF_EEENS5_IJSF_SB_EEEEEEEvNS4_8identityES10_S1A_vS1B_EENS_8epilogue10collective6detail29Sm90TmaWarpSpecializedAdapterINS1E_15DefaultEpilogueISI_SJ_SJ_NS1D_6thread17LinearCombinationISI_Li1EffLNS1I_9ScaleType4KindE0ELNS_15FloatRoundStyleE2ESI_EENS1_15EpilogueDefaultEEEEEvvEEEEvNT_6ParamsE)
        /*0398*/ 	.short	0x0210
        /*039a*/ 	.short	0x0470


	//----- nvinfo : EIATTR_SW_WAR
	.align		4
.L_45:
        /*039c*/ 	.byte	0x04, 0x36
        /*039e*/ 	.short	(.L_47 - .L_46)
.L_46:
        /*03a0*/ 	.word	0x00000008
.L_47:


//--------------------- .nv.callgraph             --------------------------
	.section	.nv.callgraph,"",@"SHT_CUDA_CALLGRAPH"
	.align	4
	.sectionentsize	8
	.align		4
        /*0000*/ 	.word	0x00000000
	.align		4
        /*0004*/ 	.word	0xffffffff
	.align		4
        /*0008*/ 	.word	index@(_ZN7cutlass13device_kernelINS_4gemm6kernel13GemmUniversalIN4cute5tupleIJiiiiEEENS1_10collective13CollectiveMmaINS1_34MainloopSm90TmaGmmaWarpSpecializedILi5ENS5_IJNS4_1CILi1EEESB_SB_EEENS1_32KernelTmaWarpSpecializedPingpongEEENS5_IJNSA_ILi64EEENSA_ILi256EEESF_EEENS_10bfloat16_tENS5_IJlSB_lEEESI_SJ_NS4_8TiledMMAINS4_8MMA_AtomIJNS4_4SM904GMMA28MMA_64x256x16_F32BF16BF16_SSILNSN_5MajorE0ELSP_0ELNSN_7ScaleInE1ELSQ_1EEEEEENS4_6LayoutISC_NS5_IJNSA_ILi0EEESU_SU_EEEEENS5_IJNS4_10UnderscoreESX_SX_EEEEENS4_13SM90_TMA_LOADENS4_14ComposedLayoutINS4_7SwizzleILi3ELi4ELi3EEENS4_18smem_ptr_flag_bitsILi16EEENST_INS5_IJNSA_ILi8EEESF_EEENS5_IJSF_SB_EEEEEEEvNS4_8identityES10_S1A_vS1B_EENS_8epilogue10collective6detail29Sm90TmaWarpSpecializedAdapterINS1E_15DefaultEpilogueISI_SJ_SJ_NS1D_6thread17LinearCombinationISI_Li1EffLNS1I_9ScaleType4KindE0ELNS_15FloatRoundStyleE2ESI_EENS1_15EpilogueDefaultEEEEEvvEEEEvNT_6ParamsE)
	.align		4
        /*000c*/ 	.word	index@(__assertfail)
	.align		4
        /*0010*/ 	.word	0x00000000
	.align		4
        /*0014*/ 	.word	0xfffffffe
	.align		4
        /*0018*/ 	.word	0x00000000
	.align		4
        /*001c*/ 	.word	0xfffffffd
	.align		4
        /*0020*/ 	.word	0x00000000
	.align		4
        /*0024*/ 	.word	0xfffffffc


//--------------------- .nv.constant4             --------------------------
	.section	.nv.constant4,"a",@progbits
	.align	8
	.align		8
.nv.constant4:
        /*0000*/ 	.dword	__assertfail
	.align		8
        /*0008*/ 	.dword	__unnamed_1
	.align		8
        /*0010*/ 	.dword	_ZN40_INTERNAL_90106ecf_4_k_cu_776e11e5_182624cuda3std3__45__cpo5beginE
	.align		8
        /*0018*/ 	.dword	_ZN40_INTERNAL_90106ecf_4_k_cu_776e11e5_182624cuda3std3__45__cpo3endE
	.align		8
        /*0020*/ 	.dword	_ZN40_INTERNAL_90106ecf_4_k_cu_776e11e5_182624cuda3std3__45__cpo6cbeginE
	.align		8
        /*0028*/ 	.dword	_ZN40_INTERNAL_90106ecf_4_k_cu_776e11e5_182624cuda3std3__45__cpo4cendE
	.align		8
        /*0030*/ 	.dword	_ZN40_INTERNAL_90106ecf_4_k_cu_776e11e5_182624cuda3std3__442_GLOBAL__N__90106ecf_4_k_cu_776e11e5_182626ignoreE
	.align		8
        /*0038*/ 	.dword	_ZN40_INTERNAL_90106ecf_4_k_cu_776e11e5_182624cuda3std3__419piecewise_constructE
	.align		8
        /*0040*/ 	.dword	_ZN40_INTERNAL_90106ecf_4_k_cu_776e11e5_182624cuda3std3__48in_placeE
	.align		8
        /*0048*/ 	.dword	_ZN40_INTERNAL_90106ecf_4_k_cu_776e11e5_182624cuda3std6ranges3__45__cpo4swapE
	.align		8
        /*0050*/ 	.dword	_ZN40_INTERNAL_90106ecf_4_k_cu_776e11e5_182624cuda3std6ranges3__45__cpo9iter_moveE
	.align		8
        /*0058*/ 	.dword	_ZN40_INTERNAL_90106ecf_4_k_cu_776e11e5_182624cute7productE
	.align		8
        /*0060*/ 	.dword	_ZN40_INTERNAL_90106ecf_4_k_cu_776e11e5_182624cute1_E
	.align		8
        /*0068*/ 	.dword	$str$22
	.align		8
        /*0070*/ 	.dword	$str$23


//--------------------- .text._ZN7cutlass13device_kernelINS_4gemm6kernel13GemmUniversalIN4cute5tupleIJiiiiEEENS1_10collective13CollectiveMmaINS1_34MainloopSm90TmaGmmaWarpSpecializedILi5ENS5_IJNS4_1CILi1EEESB_SB_EEENS1_32KernelTmaWarpSpecializedPingpongEEENS5_IJNSA_ILi64EEENSA_ILi256EEESF_EEENS_10bfloat16_tENS5_IJlSB_lEEESI_SJ_NS4_8TiledMMAINS4_8MMA_AtomIJNS4_4SM904GMMA28MMA_64x256x16_F32BF16BF16_SSILNSN_5MajorE0ELSP_0ELNSN_7ScaleInE1ELSQ_1EEEEEENS4_6LayoutISC_NS5_IJNSA_ILi0EEESU_SU_EEEEENS5_IJNS4_10UnderscoreESX_SX_EEEEENS4_13SM90_TMA_LOADENS4_14ComposedLayoutINS4_7SwizzleILi3ELi4ELi3EEENS4_18smem_ptr_flag_bitsILi16EEENST_INS5_IJNSA_ILi8EEESF_EEENS5_IJSF_SB_EEEEEEEvNS4_8identityES10_S1A_vS1B_EENS_8epilogue10collective6detail29Sm90TmaWarpSpecializedAdapterINS1E_15DefaultEpilogueISI_SJ_SJ_NS1D_6thread17LinearCombinationISI_Li1EffLNS1I_9ScaleType4KindE0ELNS_15FloatRoundStyleE2ESI_EENS1_15EpilogueDefaultEEEEEvvEEEEvNT_6ParamsE --------------------------
	.section	.text._ZN7cutlass13device_kernelINS_4gemm6kernel13GemmUniversalIN4cute5tupleIJiiiiEEENS1_10collective13CollectiveMmaINS1_34MainloopSm90TmaGmmaWarpSpecializedILi5ENS5_IJNS4_1CILi1EEESB_SB_EEENS1_32KernelTmaWarpSpecializedPingpongEEENS5_IJNSA_ILi64EEENSA_ILi256EEESF_EEENS_10bfloat16_tENS5_IJlSB_lEEESI_SJ_NS4_8TiledMMAINS4_8MMA_AtomIJNS4_4SM904GMMA28MMA_64x256x16_F32BF16BF16_SSILNSN_5MajorE0ELSP_0ELNSN_7ScaleInE1ELSQ_1EEEEEENS4_6LayoutISC_NS5_IJNSA_ILi0EEESU_SU_EEEEENS5_IJNS4_10UnderscoreESX_SX_EEEEENS4_13SM90_TMA_LOADENS4_14ComposedLayoutINS4_7SwizzleILi3ELi4ELi3EEENS4_18smem_ptr_flag_bitsILi16EEENST_INS5_IJNSA_ILi8EEESF_EEENS5_IJSF_SB_EEEEEEEvNS4_8identityES10_S1A_vS1B_EENS_8epilogue10collective6detail29Sm90TmaWarpSpecializedAdapterINS1E_15DefaultEpilogueISI_SJ_SJ_NS1D_6thread17LinearCombinationISI_Li1EffLNS1I_9ScaleType4KindE0ELNS_15FloatRoundStyleE2ESI_EENS1_15EpilogueDefaultEEEEEvvEEEEvNT_6ParamsE,"ax",@progbits
	.align	128
.text._ZN7cutlass13device_kernelINS_4gemm6kernel13GemmUniversalIN4cute5tupleIJiiiiEEENS1_10collective13CollectiveMmaINS1_34MainloopSm90TmaGmmaWarpSpecializedILi5ENS5_IJNS4_1CILi1EEESB_SB_EEENS1_32KernelTmaWarpSpecializedPingpongEEENS5_IJNSA_ILi64EEENSA_ILi256EEESF_EEENS_10bfloat16_tENS5_IJlSB_lEEESI_SJ_NS4_8TiledMMAINS4_8MMA_AtomIJNS4_4SM904GMMA28MMA_64x256x16_F32BF16BF16_SSILNSN_5MajorE0ELSP_0ELNSN_7ScaleInE1ELSQ_1EEEEEENS4_6LayoutISC_NS5_IJNSA_ILi0EEESU_SU_EEEEENS5_IJNS4_10UnderscoreESX_SX_EEEEENS4_13SM90_TMA_LOADENS4_14ComposedLayoutINS4_7SwizzleILi3ELi4ELi3EEENS4_18smem_ptr_flag_bitsILi16EEENST_INS5_IJNSA_ILi8EEESF_EEENS5_IJSF_SB_EEEEEEEvNS4_8identityES10_S1A_vS1B_EENS_8epilogue10collective6detail29Sm90TmaWarpSpecializedAdapterINS1E_15DefaultEpilogueISI_SJ_SJ_NS1D_6thread17LinearCombinationISI_Li1EffLNS1I_9ScaleType4KindE0ELNS_15FloatRoundStyleE2ESI_EENS1_15EpilogueDefaultEEEEEvvEEEEvNT_6ParamsE:
        .type           _ZN7cutlass13device_kernelINS_4gemm6kernel13GemmUniversalIN4cute5tupleIJiiiiEEENS1_10collective13CollectiveMmaINS1_34MainloopSm90TmaGmmaWarpSpecializedILi5ENS5_IJNS4_1CILi1EEESB_SB_EEENS1_32KernelTmaWarpSpecializedPingpongEEENS5_IJNSA_ILi64EEENSA_ILi256EEESF_EEENS_10bfloat16_tENS5_IJlSB_lEEESI_SJ_NS4_8TiledMMAINS4_8MMA_AtomIJNS4_4SM904GMMA28MMA_64x256x16_F32BF16BF16_SSILNSN_5MajorE0ELSP_0ELNSN_7ScaleInE1ELSQ_1EEEEEENS4_6LayoutISC_NS5_IJNSA_ILi0EEESU_SU_EEEEENS5_IJNS4_10UnderscoreESX_SX_EEEEENS4_13SM90_TMA_LOADENS4_14ComposedLayoutINS4_7SwizzleILi3ELi4ELi3EEENS4_18smem_ptr_flag_bitsILi16EEENST_INS5_IJNSA_ILi8EEESF_EEENS5_IJSF_SB_EEEEEEEvNS4_8identityES10_S1A_vS1B_EENS_8epilogue10collective6detail29Sm90TmaWarpSpecializedAdapterINS1E_15DefaultEpilogueISI_SJ_SJ_NS1D_6thread17LinearCombinationISI_Li1EffLNS1I_9ScaleType4KindE0ELNS_15FloatRoundStyleE2ESI_EENS1_15EpilogueDefaultEEEEEvvEEEEvNT_6ParamsE,@function
        .size           _ZN7cutlass13device_kernelINS_4gemm6kernel13GemmUniversalIN4cute5tupleIJiiiiEEENS1_10collective13CollectiveMmaINS1_34MainloopSm90TmaGmmaWarpSpecializedILi5ENS5_IJNS4_1CILi1EEESB_SB_EEENS1_32KernelTmaWarpSpecializedPingpongEEENS5_IJNSA_ILi64EEENSA_ILi256EEESF_EEENS_10bfloat16_tENS5_IJlSB_lEEESI_SJ_NS4_8TiledMMAINS4_8MMA_AtomIJNS4_4SM904GMMA28MMA_64x256x16_F32BF16BF16_SSILNSN_5MajorE0ELSP_0ELNSN_7ScaleInE1ELSQ_1EEEEEENS4_6LayoutISC_NS5_IJNSA_ILi0EEESU_SU_EEEEENS5_IJNS4_10UnderscoreESX_SX_EEEEENS4_13SM90_TMA_LOADENS4_14ComposedLayoutINS4_7SwizzleILi3ELi4ELi3EEENS4_18smem_ptr_flag_bitsILi16EEENST_INS5_IJNSA_ILi8EEESF_EEENS5_IJSF_SB_EEEEEEEvNS4_8identityES10_S1A_vS1B_EENS_8epilogue10collective6detail29Sm90TmaWarpSpecializedAdapterINS1E_15DefaultEpilogueISI_SJ_SJ_NS1D_6thread17LinearCombinationISI_Li1EffLNS1I_9ScaleType4KindE0ELNS_15FloatRoundStyleE2ESI_EENS1_15EpilogueDefaultEEEEEvvEEEEvNT_6ParamsE,(.L_x_327 - _ZN7cutlass13device_kernelINS_4gemm6kernel13GemmUniversalIN4cute5tupleIJiiiiEEENS1_10collective13CollectiveMmaINS1_34MainloopSm90TmaGmmaWarpSpecializedILi5ENS5_IJNS4_1CILi1EEESB_SB_EEENS1_32KernelTmaWarpSpecializedPingpongEEENS5_IJNSA_ILi64EEENSA_ILi256EEESF_EEENS_10bfloat16_tENS5_IJlSB_lEEESI_SJ_NS4_8TiledMMAINS4_8MMA_AtomIJNS4_4SM904GMMA28MMA_64x256x16_F32BF16BF16_SSILNSN_5MajorE0ELSP_0ELNSN_7ScaleInE1ELSQ_1EEEEEENS4_6LayoutISC_NS5_IJNSA_ILi0EEESU_SU_EEEEENS5_IJNS4_10UnderscoreESX_SX_EEEEENS4_13SM90_TMA_LOADENS4_14ComposedLayoutINS4_7SwizzleILi3ELi4ELi3EEENS4_18smem_ptr_flag_bitsILi16EEENST_INS5_IJNSA_ILi8EEESF_EEENS5_IJSF_SB_EEEEEEEvNS4_8identityES10_S1A_vS1B_EENS_8epilogue10collective6detail29Sm90TmaWarpSpecializedAdapterINS1E_15DefaultEpilogueISI_SJ_SJ_NS1D_6thread17LinearCombinationISI_Li1EffLNS1I_9ScaleType4KindE0ELNS_15FloatRoundStyleE2ESI_EENS1_15EpilogueDefaultEEEEEvvEEEEvNT_6ParamsE)
        .other          _ZN7cutlass13device_kernelINS_4gemm6kernel13GemmUniversalIN4cute5tupleIJiiiiEEENS1_10collective13CollectiveMmaINS1_34MainloopSm90TmaGmmaWarpSpecializedILi5ENS5_IJNS4_1CILi1EEESB_SB_EEENS1_32KernelTmaWarpSpecializedPingpongEEENS5_IJNSA_ILi64EEENSA_ILi256EEESF_EEENS_10bfloat16_tENS5_IJlSB_lEEESI_SJ_NS4_8TiledMMAINS4_8MMA_AtomIJNS4_4SM904GMMA28MMA_64x256x16_F32BF16BF16_SSILNSN_5MajorE0ELSP_0ELNSN_7ScaleInE1ELSQ_1EEEEEENS4_6LayoutISC_NS5_IJNSA_ILi0EEESU_SU_EEEEENS5_IJNS4_10UnderscoreESX_SX_EEEEENS4_13SM90_TMA_LOADENS4_14ComposedLayoutINS4_7SwizzleILi3ELi4ELi3EEENS4_18smem_ptr_flag_bitsILi16EEENST_INS5_IJNSA_ILi8EEESF_EEENS5_IJSF_SB_EEEEEEEvNS4_8identityES10_S1A_vS1B_EENS_8epilogue10collective6detail29Sm90TmaWarpSpecializedAdapterINS1E_15DefaultEpilogueISI_SJ_SJ_NS1D_6thread17LinearCombinationISI_Li1EffLNS1I_9ScaleType4KindE0ELNS_15FloatRoundStyleE2ESI_EENS1_15EpilogueDefaultEEEEEvvEEEEvNT_6ParamsE,@"STO_CUDA_ENTRY STV_DEFAULT"
_ZN7cutlass13device_kernelINS_4gemm6kernel13GemmUniversalIN4cute5tupleIJiiiiEEENS1_10collective13CollectiveMmaINS1_34MainloopSm90TmaGmmaWarpSpecializedILi5ENS5_IJNS4_1CILi1EEESB_SB_EEENS1_32KernelTmaWarpSpecializedPingpongEEENS5_IJNSA_ILi64EEENSA_ILi256EEESF_EEENS_10bfloat16_tENS5_IJlSB_lEEESI_SJ_NS4_8TiledMMAINS4_8MMA_AtomIJNS4_4SM904GMMA28MMA_64x256x16_F32BF16BF16_SSILNSN_5MajorE0ELSP_0ELNSN_7ScaleInE1ELSQ_1EEEEEENS4_6LayoutISC_NS5_IJNSA_ILi0EEESU_SU_EEEEENS5_IJNS4_10UnderscoreESX_SX_EEEEENS4_13SM90_TMA_LOADENS4_14ComposedLayoutINS4_7SwizzleILi3ELi4ELi3EEENS4_18smem_ptr_flag_bitsILi16EEENST_INS5_IJNSA_ILi8EEESF_EEENS5_IJSF_SB_EEEEEEEvNS4_8identityES10_S1A_vS1B_EENS_8epilogue10collective6detail29Sm90TmaWarpSpecializedAdapterINS1E_15DefaultEpilogueISI_SJ_SJ_NS1D_6thread17LinearCombinationISI_Li1EffLNS1I_9ScaleType4KindE0ELNS_15FloatRoundStyleE2ESI_EENS1_15EpilogueDefaultEEEEEvvEEEEvNT_6ParamsE:
[----:B------:R-:W0:Y:S02]  /*0000*/  LDC R1, c[0x0][0x28] ;  /* 0x00000a00ff017b82 */ /* 0x000e240000000800 */
[----:B0-----:R-:W-:Y:S01]  /*0010*/  VIADD R1, R1, 0xfffffff8 ;  /* 0xfffffff801017836 */ /* 0x001fe20000000000 */
[----:B------:R-:W0:Y:S01]  /*0020*/  S2R R4, SR_TID.X ;  /* 0x0000000000047919 */ /* 0x000e220000002100 */
[----:B------:R-:W-:Y:S01]  /*0030*/  ELECT P0, URZ, PT ;  /* 0x00000000003f782f */ /* 0x000fe20003800000 */
[----:B------:R-:W-:Y:S01]  /*0040*/  BSSY B0, `(.L_x_0) ;  /* 0x000000f000007945 */ /* 0x000fe20003800000 */
[--C-:B0-----:R-:W-:Y:S02]  /*0050*/  SHF.R.U32.HI R0, RZ, 0x5, R4.reuse ;  /* 0x00000005ff007819 */ /* 0x101fe40000011604 */
[----:B------:R-:W-:-:S03]  /*0060*/  SHF.R.U32.HI R5, RZ, 0x7, R4 ;  /* 0x00000007ff057819 */ /* 0x000fc60000011604 */
[----:B------:R-:W0:Y:S04]  /*0070*/  SHFL.IDX PT, R2, R0, RZ, 0x1f ;  /* 0x00001fff00027589 */ /* 0x000e2800000e0000 */
[----:B------:R1:W2:Y:S01]  /*0080*/  SHFL.IDX PT, R8, R5, RZ, 0x1f ;  /* 0x00001fff05087589 */ /* 0x0002a200000e0000 */
[----:B0-----:R-:W-:-:S13]  /*0090*/  ISETP.NE.OR P0, PT, R2, RZ, !P0 ;  /* 0x000000ff0200720c */ /* 0x001fda0004705670 */
[----:B-12---:R-:W-:Y:S05]  /*00a0*/  @P0 BRA `(.L_x_1) ;  /* 0x0000000000200947 */ /* 0x006fea0003800000 */
[----:B------:R-:W-:Y:S02]  /*00b0*/  ULDC.64 UR4, c[0x0][0x198] ;  /* 0x0000660000047ab9 */ /* 0x000fe40000000a00 */
[----:B------:R-:W-:Y:S02]  /*00c0*/  UIADD3 UR6, UP0, UR4, 0xf0, URZ ;  /* 0x000000f004067890 */ /* 0x000fe4000ff1e03f */
[----:B------:R-:W-:Y:S02]  /*00d0*/  UIADD3 UR4, UP1, UR4, 0x1f0, URZ ;  /* 0x000001f004047890 */ /* 0x000fe4000ff3e03f */
[----:B------:R-:W-:Y:S02]  /*00e0*/  UIADD3.X UR7, URZ, UR5, URZ, UP0, !UPT ;  /* 0x000000053f077290 */ /* 0x000fe400087fe43f */
[----:B------:R-:W-:-:S07]  /*00f0*/  UIADD3.X UR5, URZ, UR5, URZ, UP1, !UPT ;  /* 0x000000053f057290 */ /* 0x000fce0008ffe43f */
[----:B------:R0:W-:Y:S02]  /*0100*/  UTMACCTL.PF [UR6] ;  /* 0x00000000060079b9 */ /* 0x0001e40008040000 */
[----:B------:R0:W-:Y:S02]  /*0110*/  UTMACCTL.PF [UR4] ;  /* 0x00000000040079b9 */ /* 0x0001e40008040000 */
[----:B0-----:R-:W-:Y:S01]  /*0120*/  NOP ;  /* 0x0000000000007918 */ /* 0x001fe20000000000 */
.L_x_1:
[----:B------:R-:W-:Y:S05]  /*0130*/  BSYNC B0 ;  /* 0x0000000000007941 */ /* 0x000fea0003800000 */
.L_x_0:
[----:B------:R-:W0:Y:S02]  /*0140*/  SHFL.IDX PT, R3, R0, RZ, 0x1f ;  /* 0x00001fff00037589 */ /* 0x000e2400000e0000 */
[----:B0-----:R-:W-:-:S13]  /*0150*/  ISETP.NE.AND P0, PT, R3, RZ, PT ;  /* 0x000000ff0300720c */ /* 0x001fda0003f05270 */
[----:B------:R-:W-:Y:S05]  /*0160*/  @P0 BRA `(.L_x_2) ;  /* 0x0000000000600947 */ /* 0x000fea0003800000 */
[----:B------:R-:W0:Y:S01]  /*0170*/  S2UR UR8, SR_CgaCtaId ;  /* 0x00000000000879c3 */ /* 0x000e220000008800 */
[----:B------:R-:W-:Y:S01]  /*0180*/  UMOV UR4, 0x400 ;  /* 0x0000040000047882 */ /* 0x000fe20000000000 */
[----:B------:R-:W-:Y:S01]  /*0190*/  UMOV UR5, 0x1 ;  /* 0x0000000100057882 */ /* 0x000fe20000000000 */
[----:B------:R-:W-:Y:S01]  /*01a0*/  UMOV UR6, 0x80 ;  /* 0x0000008000067882 */ /* 0x000fe20000000000 */
[----:B------:R-:W-:Y:S01]  /*01b0*/  ELECT P0, URZ, PT ;  /* 0x00000000003f782f */ /* 0x000fe20003800000 */
[----:B------:R-:W-:-:S04]  /*01c0*/  UIADD3 UR6, -UR6, 0x100000, URZ ;  /* 0x0010000006067890 */ /* 0x000fc8000fffe13f */
[----:B------:R-:W-:Y:S02]  /*01d0*/  USHF.L.U32 UR7, UR6, 0xb, URZ ;  /* 0x0000000b06077899 */ /* 0x000fe4000800063f */
[----:B------:R-:W-:Y:S02]  /*01e0*/  USHF.L.U32 UR6, UR6, 0x1, URZ ;  /* 0x0000000106067899 */ /* 0x000fe4000800063f */
[----:B0-----:R-:W-:Y:S02]  /*01f0*/  ULEA UR8, UR8, UR4, 0x18 ;  /* 0x0000000408087291 */ /* 0x001fe4000f8ec03f */
[----:B------:R-:W-:-:S04]  /*0200*/  UIADD3 UR4, -UR5, 0x100000, URZ ;  /* 0x0010000005047890 */ /* 0x000fc8000fffe13f */
[----:B------:R-:W-:Y:S02]  /*0210*/  USHF.L.U32 UR5, UR4, 0xb, URZ ;  /* 0x0000000b04057899 */ /* 0x000fe4000800063f */
[----:B------:R-:W-:Y:S01]  /*0220*/  USHF.L.U32 UR4, UR4, 0x1, URZ ;  /* 0x0000000104047899 */ /* 0x000fe2000800063f */
[----:B------:R-:W0:Y:S11]  /*0230*/  FENCE.VIEW.ASYNC.S ;  /* 0x00000000000073c6 */ /* 0x000e360000000000 */
[----:B0-----:R0:W1:Y:S01]  /*0240*/  SYNCS.EXCH.64 URZ, [UR8], UR4 ;  /* 0x00000004083f75b2 */ /* 0x0010620008000100 */
[----:B------:R0:W2:Y:S01]  /*0250*/  SYNCS.EXCH.64 URZ, [UR8+0x28], UR6 ;  /* 0x00002806083f75b2 */ /* 0x0000a20008000100 */
[----:B------:R0:W3:Y:S01]  /*0260*/  SYNCS.EXCH.64 URZ, [UR8+0x8], UR4 ;  /* 0x00000804083f75b2 */ /* 0x0000e20008000100 */
[----:B------:R0:W4:Y:S01]  /*0270*/  SYNCS.EXCH.64 URZ, [UR8+0x30], UR6 ;  /* 0x00003006083f75b2 */ /* 0x0001220008000100 */
[----:B------:R0:W0:Y:S01]  /*0280*/  SYNCS.EXCH.64 URZ, [UR8+0x10], UR4 ;  /* 0x00001004083f75b2 */ /* 0x0000220008000100 */
[----:B------:R0:W0:Y:S01]  /*0290*/  SYNCS.EXCH.64 URZ, [UR8+0x38], UR6 ;  /* 0x00003806083f75b2 */ /* 0x0000220008000100 */
[----:B------:R0:W0:Y:S01]  /*02a0*/  SYNCS.EXCH.64 URZ, [UR8+0x18], UR4 ;  /* 0x00001804083f75b2 */ /* 0x0000220008000100 */
[----:B------:R0:W0:Y:S01]  /*02b0*/  SYNCS.EXCH.64 URZ, [UR8+0x40], UR6 ;  /* 0x00004006083f75b2 */ /* 0x0000220008000100 */
[----:B------:R0:W0:Y:S01]  /*02c0*/  SYNCS.EXCH.64 URZ, [UR8+0x20], UR4 ;  /* 0x00002004083f75b2 */ /* 0x0000220008000100 */
[----:B------:R0:W0:Y:S01]  /*02d0*/  SYNCS.EXCH.64 URZ, [UR8+0x48], UR6 ;  /* 0x00004806083f75b2 */ /* 0x0000220008000100 */
[----:B------:R-:W-:Y:S01]  /*02e0*/  NOP ;  /* 0x0000000000007918 */ /* 0x000fe20000000000 */
.L_x_2:
[----:B------:R-:W5:Y:S01]  /*02f0*/  SHFL.IDX PT, R6, R0, RZ, 0x1f ;  /* 0x00001fff00067589 */ /* 0x000f6200000e0000 */
[----:B------:R-:W-:Y:S01]  /*0300*/  ELECT P0, URZ, PT ;  /* 0x00000000003f782f */ /* 0x000fe20003800000 */
[----:B------:R-:W-:Y:S01]  /*0310*/  NOP ;  /* 0x0000000000007918 */ /* 0x000fe20000000000 */
[----:B------:R-:W-:Y:S01]  /*0320*/  ELECT P1, URZ, PT ;  /* 0x00000000003f782f */ /* 0x000fe20003820000 */
[----:B------:R-:W1:Y:S01]  /*0330*/  SHFL.IDX PT, R3, R0, RZ, 0x1f ;  /* 0x00001fff00037589 */ /* 0x000e6200000e0000 */
[----:B0-----:R-:W-:Y:S01]  /*0340*/  UMOV UR4, 0x20 ;  /* 0x0000002000047882 */ /* 0x001fe20000000000 */
[----:B------:R-:W-:Y:S01]  /*0350*/  UMOV UR11, 0x80 ;  /* 0x00000080000b7882 */ /* 0x000fe20000000000 */
[----:B------:R-:W-:Y:S01]  /*0360*/  NOP ;  /* 0x0000000000007918 */ /* 0x000fe20000000000 */
[C---:B------:R-:W-:Y:S01]  /*0370*/  VIADD R33, R8.reuse, 0xffffffff ;  /* 0xffffffff08217836 */ /* 0x040fe20000000000 */
[----:B------:R-:W0:Y:S01]  /*0380*/  SHFL.IDX PT, R5, R5, RZ, 0x1f ;  /* 0x00001fff05057589 */ /* 0x000e2200000e0000 */
[----:B------:R-:W-:Y:S01]  /*0390*/  ULDC.64 UR36, c[0x0][0x208] ;  /* 0x0000820000247ab9 */ /* 0x000fe20000000a00 */
[----:B------:R-:W-:-:S02]  /*03a0*/  ISETP.NE.AND P2, PT, R8, RZ, PT ;  /* 0x000000ff0800720c */ /* 0x000fc40003f45270 */
[----:B------:R-:W-:Y:S02]  /*03b0*/  ISETP.GE.U32.AND P3, PT, R33, 0x2, PT ;  /* 0x000000022100780c */ /* 0x000fe40003f66070 */
[----:B-----5:R-:W-:Y:S02]  /*03c0*/  ISETP.NE.OR P0, PT, R6, RZ, !P0 ;  /* 0x000000ff0600720c */ /* 0x020fe40004705670 */
[----:B-1----:R-:W-:Y:S02]  /*03d0*/  ISETP.NE.OR P1, PT, R3, RZ, !P1 ;  /* 0x000000ff0300720c */ /* 0x002fe40004f25670 */
[----:B------:R-:W-:-:S04]  /*03e0*/  SHF.R.S32.HI R3, RZ, 0x1f, R2 ;  /* 0x0000001fff037819 */ /* 0x000fc80000011402 */
[----:B------:R-:W-:-:S05]  /*03f0*/  LEA.HI R3, R3, R2, RZ, 0x2 ;  /* 0x0000000203037211 */ /* 0x000fca00078f10ff */
[----:B------:R-:W-:Y:S01]  /*0400*/  VOTEU.ALL UP0, P0 ;  /* 0x00000000003f7886 */ /* 0x000fe20000000000 */
[----:B------:R-:W-:Y:S01]  /*0410*/  LOP3.LUT R3, R3, 0xfffffffc, RZ, 0xc0, !PT ;  /* 0xfffffffc03037812 */ /* 0x000fe200078ec0ff */
[----:B------:R-:W-:-:S03]  /*0420*/  VOTEU.ALL UP1, P1 ;  /* 0x00000000003f7886 */ /* 0x000fc60000820000 */
[----:B------:R-:W1:Y:S01]  /*0430*/  @!UP0 S2UR UR7, SR_CgaCtaId ;  /* 0x00000000000789c3 */ /* 0x000e620000008800 */
[----:B------:R-:W-:Y:S01]  /*0440*/  @!UP0 UMOV UR6, 0x400 ;  /* 0x0000040000068882 */ /* 0x000fe20000000000 */
[----:B------:R-:W-:-:S04]  /*0450*/  @!UP0 UIADD3 UR4, -UR4, 0x100000, URZ ;  /* 0x0010000004048890 */ /* 0x000fc8000fffe13f */
[----:B------:R-:W-:Y:S02]  /*0460*/  @!UP0 USHF.L.U32 UR5, UR4, 0xb, URZ ;  /* 0x0000000b04058899 */ /* 0x000fe4000800063f */
[----:B------:R-:W-:Y:S01]  /*0470*/  @!UP0 USHF.L.U32 UR4, UR4, 0x1, URZ ;  /* 0x0000000104048899 */ /* 0x000fe2000800063f */
[----:B------:R-:W-:Y:S01]  /*0480*/  IMAD.IADD R0, R2, 0x1, -R3 ;  /* 0x0000000102007824 */ /* 0x000fe200078e0a03 */
[----:B------:R-:W-:Y:S01]  /*0490*/  @!UP1 UMOV UR9, 0x400 ;  /* 0x0000040000099882 */ /* 0x000fe20000000000 */
[----:B------:R-:W-:Y:S01]  /*04a0*/  VOTEU.ALL UP2, P1 ;  /* 0x00000000003f7886 */ /* 0x000fe20000840000 */
[----:B------:R-:W-:Y:S01]  /*04b0*/  VOTEU.ALL UP3, P1 ;  /* 0x00000000003f7886 */ /* 0x000fe20000860000 */
[----:B------:R-:W-:Y:S01]  /*04c0*/  VOTEU.ALL UP4, P1 ;  /* 0x00000000003f7886 */ /* 0x000fe20000880000 */
[----:B------:R-:W5:Y:S01]  /*04d0*/  @!UP1 S2UR UR10, SR_CgaCtaId ;  /* 0x00000000000a99c3 */ /* 0x000f620000008800 */
[----:B------:R-:W-:Y:S01]  /*04e0*/  VOTEU.ALL UP5, P1 ;  /* 0x00000000003f7886 */ /* 0x000fe200008a0000 */
[----:B------:R-:W-:-:S04]  /*04f0*/  SHF.R.S32.HI R3, RZ, 0x1f, R4 ;  /* 0x0000001fff037819 */ /* 0x000fc80000011404 */
[----:B------:R-:W-:-:S04]  /*0500*/  LEA.HI R3, R3, R4, RZ, 0x7 ;  /* 0x0000000403037211 */ /* 0x000fc800078f38ff */
[----:B------:R-:W-:-:S05]  /*0510*/  LOP3.LUT R3, R3, 0xffffff80, RZ, 0xc0, !PT ;  /* 0xffffff8003037812 */ /* 0x000fca00078ec0ff */
[----:B------:R-:W-:Y:S01]  /*0520*/  IMAD.IADD R3, R4, 0x1, -R3 ;  /* 0x0000000104037824 */ /* 0x000fe200078e0a03 */
[----:B-1----:R-:W-:Y:S02]  /*0530*/  @!UP0 ULEA UR8, UR7, UR6, 0x18 ;  /* 0x0000000607088291 */ /* 0x002fe4000f8ec03f */
[----:B------:R-:W-:-:S04]  /*0540*/  @!UP1 UIADD3 UR6, -UR11, 0x100000, URZ ;  /* 0x001000000b069890 */ /* 0x000fc8000fffe13f */
[----:B------:R-:W-:Y:S02]  /*0550*/  @!UP1 USHF.L.U32 UR7, UR6, 0xb, URZ ;  /* 0x0000000b06079899 */ /* 0x000fe4000800063f */
[----:B------:R-:W-:Y:S01]  /*0560*/  @!UP1 USHF.L.U32 UR6, UR6, 0x1, URZ ;  /* 0x0000000106069899 */ /* 0x000fe2000800063f */
[----:B------:R-:W-:Y:S01]  /*0570*/  VOTEU.ALL UP0, P0 ;  /* 0x00000000003f7886 */ /* 0x000fe20000000000 */
[----:B-----5:R-:W-:Y:S01]  /*0580*/  @!UP1 ULEA UR9, UR10, UR9, 0x18 ;  /* 0x000000090a099291 */ /* 0x020fe2000f8ec03f */
[----:B------:R-:W-:Y:S02]  /*0590*/  VOTEU.ALL UP1, P0 ;  /* 0x00000000003f7886 */ /* 0x000fe40000020000 */
[----:B------:R-:W-:Y:S01]  /*05a0*/  ULDC.64 UR10, c[0x0][0x598] ;  /* 0x00016600000a7ab9 */ /* 0x000fe20000000a00 */
[----:B------:R-:W-:Y:S01]  /*05b0*/  ISETP.NE.AND P0, PT, R0, 0x3, PT ;  /* 0x000000030000780c */ /* 0x000fe20003f05270 */
[----:B------:R-:W1:Y:S02]  /*05c0*/  FENCE.VIEW.ASYNC.S ;  /* 0x00000000000073c6 */ /* 0x000e640000000000 */
[----:B-1----:R1:W2:Y:S01]  /*05d0*/  @!UP0 SYNCS.EXCH.64 URZ, [UR8+0x80], UR4 ;  /* 0x00008004083f85b2 */ /* 0x0022a20008000100 */
[----:B------:R-:W-:-:S02]  /*05e0*/  ISETP.NE.U32.AND P1, PT, RZ, UR10, PT ;  /* 0x0000000aff007c0c */ /* 0x000fc4000bf25070 */
[----:B------:R-:W-:Y:S02]  /*05f0*/  ISETP.EQ.OR P0, PT, R0, RZ, !P0 ;  /* 0x000000ff0000720c */ /* 0x000fe40004702670 */
[----:B------:R-:W-:Y:S02]  /*0600*/  ISETP.NE.AND.EX P1, PT, RZ, UR11, PT, P1 ;  /* 0x0000000bff007c0c */ /* 0x000fe4000bf25310 */
[----:B------:R-:W-:-:S04]  /*0610*/  ISETP.EQ.AND P0, PT, R8, RZ, P0 ;  /* 0x000000ff0800720c */ /* 0x000fc80000702270 */
[----:B------:R-:W-:-:S04]  /*0620*/  SEL R16, RZ, 0x1, !P0 ;  /* 0x00000001ff107807 */ /* 0x000fc80004000000 */
[----:B------:R-:W-:Y:S01]  /*0630*/  SEL R16, R16, 0x2, P3 ;  /* 0x0000000210107807 */ /* 0x000fe20001800000 */
[----:B------:R1:W2:Y:S01]  /*0640*/  @!UP1 SYNCS.EXCH.64 URZ, [UR8+0x88], UR4 ;  /* 0x00008804083f95b2 */ /* 0x0002a20008000100 */
[----:B------:R-:W-:Y:S01]  /*0650*/  NOP ;  /* 0x0000000000007918 */ /* 0x000fe20000000000 */
[----:B------:R1:W2:Y:S01]  /*0660*/  @!UP2 SYNCS.EXCH.64 URZ, [UR9+0x60], UR6 ;  /* 0x00006006093fa5b2 */ /* 0x0002a20008000100 */
[----:B------:R1:W2:Y:S01]  /*0670*/  @!UP3 SYNCS.EXCH.64 URZ, [UR9+0x68], UR6 ;  /* 0x00006806093fb5b2 */ /* 0x0002a20008000100 */
[----:B------:R1:W2:Y:S01]  /*0680*/  @!UP4 SYNCS.EXCH.64 URZ, [UR9+0x70], UR6 ;  /* 0x00007006093fc5b2 */ /* 0x0002a20008000100 */
[----:B------:R1:W2:Y:S01]  /*0690*/  @!UP5 SYNCS.EXCH.64 URZ, [UR9+0x78], UR6 ;  /* 0x00007806093fd5b2 */ /* 0x0002a20008000100 */
[----:B------:R-:W-:Y:S01]  /*06a0*/  NOP ;  /* 0x0000000000007918 */ /* 0x000fe20000000000 */
[----:B--234-:R-:W-:Y:S06]  /*06b0*/  BAR.SYNC.DEFER_BLOCKING 0x0 ;  /* 0x0000000000007b1d */ /* 0x01cfec0000010000 */
[----:B01----:R-:W-:Y:S05]  /*06c0*/  @!P1 BRA `(.L_x_3) ;  /* 0x00000000001c9947 */ /* 0x003fea0003800000 */
[----:B------:R-:W0:Y:S02]  /*06d0*/  LDC.64 R6, c[0x0][0x598] ;  /* 0x00016600ff067b82 */ /* 0x000e240000000a00 */
[----:B0-----:R-:W2:Y:S02]  /*06e0*/  LDG.E.64 R6, desc[UR36][R6.64] ;  /* 0x0000002406067981 */ /* 0x001ea4000c1e1b00 */
[----:B--2---:R-:W-:-:S04]  /*06f0*/  ISETP.NE.U32.AND P0, PT, R6, RZ, PT ;  /* 0x000000ff0600720c */ /* 0x004fc80003f05070 */
[----:B------:R-:W-:-:S13]  /*0700*/  ISETP.NE.AND.EX P0, PT, R7, RZ, PT, P0 ;  /* 0x000000ff0700720c */ /* 0x000fda0003f05300 */
[----:B------:R-:W-:Y:S05]  /*0710*/  @!P0 BRA `(.L_x_3) ;  /* 0x0000000000088947 */ /* 0x000fea0003800000 */
[----:B------:R1:W5:Y:S01]  /*0720*/  LD.E R153, desc[UR36][R6.64] ;  /* 0x0000002406997980 */ /* 0x000362000c101900 */
[----:B------:R-:W-:Y:S05]  /*0730*/  BRA `(.L_x_4) ;  /* 0x0000000000247947 */ /* 0x000fea0003800000 */
.L_x_3:
[----:B------:R-:W-:Y:S02]  /*0740*/  ULDC.64 UR4, c[0x0][0x588] ;  /* 0x0001620000047ab9 */ /* 0x000fe40000000a00 */
[----:B------:R-:W-:-:S04]  /*0750*/  ISETP.NE.U32.AND P0, PT, RZ, UR4, PT ;  /* 0x00000004ff007c0c */ /* 0x000fc8000bf05070 */
[----:B------:R-:W-:-:S13]  /*0760*/  ISETP.NE.AND.EX P0, PT, RZ, UR5, PT, P0 ;  /* 0x00000005ff007c0c */ /* 0x000fda000bf05300 */
[----:B------:R-:W-:Y:S05]  /*0770*/  @!P0 BRA `(.L_x_5) ;  /* 0x00000000000c8947 */ /* 0x000fea0003800000 */
[----:B------:R-:W0:Y:S02]  /*0780*/  LDC.64 R6, c[0x0][0x588] ;  /* 0x00016200ff067b82 */ /* 0x000e240000000a00 */
[----:B0-----:R0:W5:Y:S01]  /*0790*/  LDG.E R153, desc[UR36][R6.64] ;  /* 0x0000002406997981 */ /* 0x001162000c1e1900 */
[----:B------:R-:W-:Y:S05]  /*07a0*/  BRA `(.L_x_4) ;  /* 0x0000000000087947 */ /* 0x000fea0003800000 */
.L_x_5:
[----:B------:R-:W-:Y:S02]  /*07b0*/  ULDC UR4, c[0x0][0x580] ;  /* 0x0001600000047ab9 */ /* 0x000fe40000000800 */
[----:B------:R-:W-:-:S07]  /*07c0*/  IMAD.U32 R153, RZ, RZ, UR4 ;  /* 0x00000004ff997e24 */ /* 0x000fce000f8e00ff */
.L_x_4:
[----:B------:R-:W-:Y:S02]  /*07d0*/  ULDC.64 UR4, c[0x0][0x5a0] ;  /* 0x0001680000047ab9 */ /* 0x000fe40000000a00 */
[----:B------:R-:W-:-:S04]  /*07e0*/  ISETP.NE.U32.AND P0, PT, RZ, UR4, PT ;  /* 0x00000004ff007c0c */ /* 0x000fc8000bf05070 */
[----:B------:R-:W-:-:S13]  /*07f0*/  ISETP.NE.AND.EX P0, PT, RZ, UR5, PT, P0 ;  /* 0x00000005ff007c0c */ /* 0x000fda000bf05300 */
[----:B------:R-:W-:Y:S05]  /*0800*/  @!P0 BRA `(.L_x_6) ;  /* 0x00000000001c8947 */ /* 0x000fea0003800000 */
[----:B01----:R-:W0:Y:S02]  /*0810*/  LDC.64 R6, c[0x0][0x5a0] ;  /* 0x00016800ff067b82 */ /* 0x003e240000000a00 */
[----:B0-----:R-:W2:Y:S02]  /*0820*/  LDG.E.64 R6, desc[UR36][R6.64] ;  /* 0x0000002406067981 */ /* 0x001ea4000c1e1b00 */
[----:B--2---:R-:W-:-:S04]  /*0830*/  ISETP.NE.U32.AND P0, PT, R6, RZ, PT ;  /* 0x000000ff0600720c */ /* 0x004fc80003f05070 */
[----:B------:R-:W-:-:S13]  /*0840*/  ISETP.NE.AND.EX P0, PT, R7, RZ, PT, P0 ;  /* 0x000000ff0700720c */ /* 0x000fda0003f05300 */
[----:B------:R-:W-:Y:S05]  /*0850*/  @!P0 BRA `(.L_x_6) ;  /* 0x0000000000088947 */ /* 0x000fea0003800000 */
[----:B------:R3:W5:Y:S01]  /*0860*/  LD.E R152, desc[UR36][R6.64] ;  /* 0x0000002406987980 */ /* 0x000762000c101900 */
[----:B------:R-:W-:Y:S05]  /*0870*/  BRA `(.L_x_7) ;  /* 0x0000000000247947 */ /* 0x000fea0003800000 */
.L_x_6:
[----:B------:R-:W-:Y:S02]  /*0880*/  ULDC.64 UR4, c[0x0][0x590] ;  /* 0x0001640000047ab9 */ /* 0x000fe40000000a00 */
[----:B------:R-:W-:-:S04]  /*0890*/  ISETP.NE.U32.AND P0, PT, RZ, UR4, PT ;  /* 0x00000004ff007c0c */ /* 0x000fc8000bf05070 */
[----:B------:R-:W-:-:S13]  /*08a0*/  ISETP.NE.AND.EX P0, PT, RZ, UR5, PT, P0 ;  /* 0x00000005ff007c0c */ /* 0x000fda000bf05300 */
[----:B------:R-:W-:Y:S05]  /*08b0*/  @!P0 BRA `(.L_x_8) ;  /* 0x00000000000c8947 */ /* 0x000fea0003800000 */
[----:B01----:R-:W0:Y:S02]  /*08c0*/  LDC.64 R6, c[0x0][0x590] ;  /* 0x00016400ff067b82 */ /* 0x003e240000000a00 */
[----:B0-----:R2:W5:Y:S01]  /*08d0*/  LDG.E R152, desc[UR36][R6.64] ;  /* 0x0000002406987981 */ /* 0x001562000c1e1900 */
[----:B------:R-:W-:Y:S05]  /*08e0*/  BRA `(.L_x_7) ;  /* 0x0000000000087947 */ /* 0x000fea0003800000 */
.L_x_8:
[----:B------:R-:W-:Y:S02]  /*08f0*/  ULDC UR4, c[0x0][0x584] ;  /* 0x0001610000047ab9 */ /* 0x000fe40000000800 */
[----:B------:R-:W-:-:S07]  /*0900*/  IMAD.U32 R152, RZ, RZ, UR4 ;  /* 0x00000004ff987e24 */ /* 0x000fce000f8e00ff */
.L_x_7:
[----:B------:R-:W4:Y:S01]  /*0910*/  LDC R2, c[0x0][0x65c] ;  /* 0x00019700ff027b82 */ /* 0x000f220000000800 */
[----:B------:R-:W4:Y:S01]  /*0920*/  S2R R14, SR_CTAID.Y ;  /* 0x00000000000e7919 */ /* 0x000f220000002600 */
[----:B------:R-:W-:Y:S01]  /*0930*/  ULDC UR6, c[0x0][0x28c] ;  /* 0x0000a30000067ab9 */ /* 0x000fe20000000800 */
[----:B------:R-:W-:Y:S01]  /*0940*/  ISETP.NE.AND P0, PT, R8, 0x2, PT ;  /* 0x000000020800780c */ /* 0x000fe20003f05270 */
[----:B------:R-:W-:Y:S01]  /*0950*/  UIADD3 UR6, UR6, 0x3f, URZ ;  /* 0x0000003f06067890 */ /* 0x000fe2000fffe03f */
[----:B0123--:R-:W0:Y:S01]  /*0960*/  S2R R6, SR_CTAID.X ;  /* 0x0000000000067919 */ /* 0x00fe220000002500 */
[----:B------:R-:W-:Y:S01]  /*0970*/  IMAD.MOV.U32 R7, RZ, RZ, RZ ;  /* 0x000000ffff077224 */ /* 0x000fe200078e00ff */
[----:B------:R-:W-:Y:S01]  /*0980*/  UMOV UR38, URZ ;  /* 0x0000003f00267c82 */ /* 0x000fe20008000000 */
[----:B------:R-:W-:Y:S01]  /*0990*/  USHF.R.S32.HI UR7, URZ, 0x1f, UR6 ;  /* 0x0000001f3f077899 */ /* 0x000fe20008011406 */
[----:B------:R-:W-:Y:S01]  /*09a0*/  UMOV UR39, URZ ;  /* 0x0000003f00277c82 */ /* 0x000fe20008000000 */
[----:B------:R-:W-:-:S02]  /*09b0*/  ULDC.64 UR8, c[0x0][0x650] ;  /* 0x0001940000087ab9 */ /* 0x000fc40000000a00 */
[----:B------:R-:W-:-:S04]  /*09c0*/  ULEA.HI UR7, UR7, UR6, URZ, 0x6 ;  /* 0x0000000607077291 */ /* 0x000fc8000f8f303f */
[----:B------:R-:W-:Y:S01]  /*09d0*/  USHF.R.S32.HI UR40, URZ, 0x6, UR7 ;  /* 0x000000063f287899 */ /* 0x000fe20008011407 */
[----:B----4-:R-:W-:-:S13]  /*09e0*/  ISETP.NE.AND P1, PT, R2, 0x1, PT ;  /* 0x000000010200780c */ /* 0x010fda0003f25270 */
[----:B------:R-:W0:Y:S01]  /*09f0*/  @P1 LDC R19, c[0x0][0x10] ;  /* 0x00000400ff131b82 */ /* 0x000e220000000800 */
[----:B------:R-:W-:Y:S02]  /*0a00*/  @P1 IMAD.MOV.U32 R8, RZ, RZ, R14 ;  /* 0x000000ffff081224 */ /* 0x000fe400078e000e */
[----:B------:R-:W-:Y:S02]  /*0a10*/  @P1 IMAD.MOV.U32 R9, RZ, RZ, RZ ;  /* 0x000000ffff091224 */ /* 0x000fe400078e00ff */
[----:B------:R-:W-:-:S03]  /*0a20*/  @P1 IMAD.MOV.U32 R17, RZ, RZ, RZ ;  /* 0x000000ffff111224 */ /* 0x000fc600078e00ff */
[----:B------:R-:W1:Y:S01]  /*0a30*/  @!P1 LDC R11, c[0x0][0xc] ;  /* 0x00000300ff0b9b82 */ /* 0x000e620000000800 */
[----:B------:R-:W-:Y:S01]  /*0a40*/  ULDC UR4, c[0x0][0xc] ;  /* 0x0000030000047ab9 */ /* 0x000fe20000000800 */
[----:B------:R-:W-:Y:S02]  /*0a50*/  ULDC UR5, c[0x0][0x10] ;  /* 0x0000040000057ab9 */ /* 0x000fe40000000800 */
[----:B------:R-:W-:-:S04]  /*0a60*/  UIMAD.WIDE.U32 UR4, UR4, UR5, URZ ;  /* 0x00000005040472a5 */ /* 0x000fc8000f8e003f */
[----:B------:R-:W2:Y:S01]  /*0a70*/  LDC R2, c[0x0][0x14] ;  /* 0x00000500ff027b82 */ /* 0x000ea20000000800 */
[----:B0-----:R-:W-:-:S04]  /*0a80*/  @P1 IMAD.WIDE.U32 R18, R6, R19, R8 ;  /* 0x0000001306121225 */ /* 0x001fc800078e0008 */
[----:B------:R-:W-:Y:S02]  /*0a90*/  @P1 IMAD.IADD R17, R19, 0x1, R17 ;  /* 0x0000000113111824 */ /* 0x000fe400078e0211 */
[----:B-1----:R-:W-:-:S04]  /*0aa0*/  @!P1 IMAD.WIDE.U32 R8, R11, R14, R6 ;  /* 0x0000000e0b089225 */ /* 0x002fc800078e0006 */
[----:B------:R-:W-:Y:S02]  /*0ab0*/  @!P1 IMAD.MOV.U32 R18, RZ, RZ, R8 ;  /* 0x000000ffff129224 */ /* 0x000fe400078e0008 */
[----:B------:R-:W-:Y:S02]  /*0ac0*/  @!P1 IMAD.MOV.U32 R17, RZ, RZ, R9 ;  /* 0x000000ffff119224 */ /* 0x000fe400078e0009 */
[----:B--2---:R-:W-:-:S04]  /*0ad0*/  IMAD.WIDE.U32 R12, R2, UR4, RZ ;  /* 0x00000004020c7c25 */ /* 0x004fc8000f8e00ff */
[----:B------:R-:W-:Y:S01]  /*0ae0*/  IMAD R23, R2, UR5, RZ ;  /* 0x0000000502177c24 */ /* 0x000fe2000f8e02ff */
[----:B------:R0:W-:Y:S03]  /*0af0*/  STL.64 [R1], R12 ;  /* 0x0000000c01007387 */ /* 0x0001e60000100a00 */
[----:B------:R-:W-:Y:S01]  /*0b00*/  IMAD.IADD R23, R13, 0x1, R23 ;  /* 0x000000010d177824 */ /* 0x000fe200078e0217 */
[----:B------:R-:W-:Y:S06]  /*0b10*/  @P0 BRA `(.L_x_9) ;  /* 0x0000000000200947 */ /* 0x000fec0003800000 */
[----:B------:R-:W-:Y:S01]  /*0b20*/  UISETP.GE.U32.AND UP0, UPT, UR40, 0x5, UPT ;  /* 0x000000052800788c */ /* 0x000fe2000bf06070 */
[----:B------:R-:W-:Y:S01]  /*0b30*/  IADD3 R18, P0, R18, R12, RZ ;  /* 0x0000000c12127210 */ /* 0x000fe20007f1e0ff */
[----:B------:R-:W-:Y:S01]  /*0b40*/  UIMAD.WIDE.U32 UR4, UR40, -0x33333333, URZ ;  /* 0xcccccccd280478a5 */ /* 0x000fe2000f8e003f */
[----:B------:R-:W-:-:S03]  /*0b50*/  UMOV UR39, URZ ;  /* 0x0000003f00277c82 */ /* 0x000fc60008000000 */
[----:B------:R-:W-:Y:S01]  /*0b60*/  USHF.R.U32.HI UR4, URZ, 0x2, UR5 ;  /* 0x000000023f047899 */ /* 0x000fe20008011605 */
[----:B------:R-:W-:-:S03]  /*0b70*/  IMAD.X R17, R23, 0x1, R17, P0 ;  /* 0x0000000117117824 */ /* 0x000fc600000e0611 */
[----:B------:R-:W-:Y:S02]  /*0b80*/  UIMAD UR38, UR4, -0x5, UR40 ;  /* 0xfffffffb042678a4 */ /* 0x000fe4000f8e0228 */
[----:B------:R-:W-:-:S12]  /*0b90*/  @UP0 ULOP3.LUT UR39, UR4, 0x1, URZ, 0xc0, !UPT ;  /* 0x0000000104270892 */ /* 0x000fd8000f8ec03f */
.L_x_9:
[----:B------:R-:W-:Y:S01]  /*0ba0*/  ISETP.GE.U32.AND P0, PT, R18, UR8, PT ;  /* 0x0000000812007c0c */ /* 0x000fe2000bf06070 */
[----:B------:R-:W-:Y:S01]  /*0bb0*/  IMAD.MOV.U32 R19, RZ, RZ, -0x1 ;  /* 0xffffffffff137424 */ /* 0x000fe200078e00ff */
[----:B------:R-:W-:Y:S01]  /*0bc0*/  PRMT R8, RZ, 0x7610, R8 ;  /* 0x00007610ff087816 */ /* 0x000fe20000000008 */
[----:B------:R-:W-:Y:S01]  /*0bd0*/  IMAD.MOV.U32 R22, RZ, RZ, -0x1 ;  /* 0xffffffffff167424 */ /* 0x000fe200078e00ff */
[----:B------:R-:W-:Y:S01]  /*0be0*/  ISETP.GE.U32.AND.EX P0, PT, R17, UR9, PT, P0 ;  /* 0x0000000911007c0c */ /* 0x000fe2000bf06100 */
[----:B------:R-:W-:-:S12]  /*0bf0*/  IMAD.MOV.U32 R2, RZ, RZ, -0x1 ;  /* 0xffffffffff027424 */ /* 0x000fd800078e00ff */
[----:B------:R-:W-:Y:S05]  /*0c00*/  @P0 BRA `(.L_x_10) ;  /* 0x00000004005c0947 */ /* 0x000fea0003800000 */
[----:B------:R-:W1:Y:S01]  /*0c10*/  LDC.64 R20, c[0x0][0x628] ;  /* 0x00018a00ff147b82 */ /* 0x000e620000000a00 */
[----:B------:R-:W-:Y:S02]  /*0c20*/  IMAD.MOV.U32 R8, RZ, RZ, R18 ;  /* 0x000000ffff087224 */ /* 0x000fe400078e0012 */
[----:B------:R-:W-:-:S05]  /*0c30*/  IMAD.MOV.U32 R9, RZ, RZ, R17 ;  /* 0x000000ffff097224 */ /* 0x000fca00078e0011 */
[----:B------:R-:W2:Y:S08]  /*0c40*/  LDC R2, c[0x0][0x630] ;  /* 0x00018c00ff027b82 */ /* 0x000eb00000000800 */
[----:B------:R-:W3:Y:S01]  /*0c50*/  LDC.64 R24, c[0x0][0x620] ;  /* 0x00018800ff187b82 */ /* 0x000ee20000000a00 */
[----:B-1----:R-:W-:-:S04]  /*0c60*/  ISETP.NE.U32.AND P0, PT, R20, RZ, PT ;  /* 0x000000ff1400720c */ /* 0x002fc80003f05070 */
[----:B------:R-:W-:-:S13]  /*0c70*/  ISETP.NE.AND.EX P0, PT, R21, RZ, PT, P0 ;  /* 0x000000ff1500720c */ /* 0x000fda0003f05300 */
[----:B--23--:R-:W-:Y:S05]  /*0c80*/  @!P0 BRA `(.L_x_11) ;  /* 0x0000000000288947 */ /* 0x00cfea0003800000 */
[----:B0-----:R-:W0:Y:S02]  /*0c90*/  LDC R13, c[0x0][0x634] ;  /* 0x00018d00ff0d7b82 */ /* 0x001e240000000800 */
[----:B0-----:R-:W-:-:S05]  /*0ca0*/  IADD3 R13, P0, R18, R13, RZ ;  /* 0x0000000d120d7210 */ /* 0x001fca0007f1e0ff */
[----:B------:R-:W-:-:S04]  /*0cb0*/  IMAD.X R15, RZ, RZ, R17, P0 ;  /* 0x000000ffff0f7224 */ /* 0x000fc800000e0611 */
[----:B------:R-:W-:-:S04]  /*0cc0*/  IMAD.WIDE.U32 R8, R15, R20, RZ ;  /* 0x000000140f087225 */ /* 0x000fc800078e00ff */
[----:B------:R-:W-:-:S04]  /*0cd0*/  IMAD.WIDE.U32 R10, P0, R13, R21, R8 ;  /* 0x000000150d0a7225 */ /* 0x000fc80007800008 */
[----:B------:R-:W-:-:S04]  /*0ce0*/  IMAD.WIDE.U32 R8, R13, R20, RZ ;  /* 0x000000140d087225 */ /* 0x000fc800078e00ff */
[----:B------:R-:W-:Y:S01]  /*0cf0*/  IMAD.X R13, RZ, RZ, RZ, P0 ;  /* 0x000000ffff0d7224 */ /* 0x000fe200000e06ff */
[----:B------:R-:W-:Y:S01]  /*0d00*/  IADD3 RZ, P0, R9, R10, RZ ;  /* 0x0000000a09ff7210 */ /* 0x000fe20007f1e0ff */
[----:B------:R-:W-:-:S04]  /*0d10*/  IMAD.MOV.U32 R12, RZ, RZ, R11 ;  /* 0x000000ffff0c7224 */ /* 0x000fc800078e000b */
[----:B------:R-:W-:-:S08]  /*0d20*/  IMAD.WIDE.U32.X R8, R15, R21, R12, P0 ;  /* 0x000000150f087225 */ /* 0x000fd000000e040c */
.L_x_11:
[-CC-:B------:R-:W-:Y:S01]  /*0d30*/  SHF.R.U64 R31, R8, R2.reuse, R9.reuse ;  /* 0x00000002081f7219 */ /* 0x180fe20000001209 */
[----:B0-----:R-:W0:Y:S01]  /*0d40*/  LDC R12, c[0x0][0x618] ;  /* 0x00018600ff0c7b82 */ /* 0x001e220000000800 */
[----:B------:R-:W-:Y:S01]  /*0d50*/  SHF.R.U32.HI R7, RZ, R2, R9 ;  /* 0x00000002ff077219 */ /* 0x000fe20000011609 */
[----:B------:R-:W-:Y:S01]  /*0d60*/  ULDC UR4, c[0x0][0x150] ;  /* 0x0000540000047ab9 */ /* 0x000fe20000000800 */
[----:B------:R-:W-:Y:S01]  /*0d70*/  IADD3 R11, P0, RZ, -R31, RZ ;  /* 0x8000001fff0b7210 */ /* 0x000fe20007f1e0ff */
[----:B------:R-:W-:Y:S01]  /*0d80*/  IMAD.MOV.U32 R19, RZ, RZ, R17 ;  /* 0x000000ffff137224 */ /* 0x000fe200078e0011 */
[----:B------:R-:W-:-:S03]  /*0d90*/  I2FP.F32.U32 R2, R6 ;  /* 0x0000000600027245 */ /* 0x000fc60000201000 */
[----:B------:R-:W1:Y:S01]  /*0da0*/  LDC.64 R26, c[0x0][0x640] ;  /* 0x00019000ff1a7b82 */ /* 0x000e620000000a00 */
[----:B------:R-:W-:Y:S02]  /*0db0*/  IMAD.X R13, RZ, RZ, ~R7, P0 ;  /* 0x000000ffff0d7224 */ /* 0x000fe400000e0e07 */
[----:B------:R-:W-:Y:S01]  /*0dc0*/  FMUL R2, R2, UR4 ;  /* 0x0000000402027c20 */ /* 0x000fe20008400000 */
[----:B------:R-:W-:Y:S01]  /*0dd0*/  IMAD.WIDE.U32 R8, R11, R24, R18 ;  /* 0x000000180b087225 */ /* 0x000fe200078e0012 */
[----:B------:R-:W-:-:S03]  /*0de0*/  ULDC UR4, c[0x0][0x154] ;  /* 0x0000550000047ab9 */ /* 0x000fc60000000800 */
[----:B------:R-:W-:Y:S01]  /*0df0*/  IMAD R10, R13, R24, RZ ;  /* 0x000000180d0a7224 */ /* 0x000fe200078e02ff */
[----:B------:R-:W2:Y:S01]  /*0e00*/  LDC R7, c[0x0][0x144] ;  /* 0x00005100ff077b82 */ /* 0x000ea20000000800 */
[----:B------:R-:W3:Y:S02]  /*0e10*/  F2I.U32.TRUNC.NTZ R2, R2 ;  /* 0x0000000200027305 */ /* 0x000ee4000020f000 */
[----:B------:R-:W-:-:S04]  /*0e20*/  IMAD R11, R11, R25, R10 ;  /* 0x000000190b0b7224 */ /* 0x000fc800078e020a */
[----:B------:R-:W-:Y:S01]  /*0e30*/  IMAD.IADD R9, R9, 0x1, R11 ;  /* 0x0000000109097824 */ /* 0x000fe200078e020b */
[----:B------:R-:W4:Y:S01]  /*0e40*/  LDC R22, c[0x0][0x608] ;  /* 0x00018200ff167b82 */ /* 0x000f220000000800 */
[----:B------:R-:W-:-:S03]  /*0e50*/  IMAD.MOV.U32 R11, RZ, RZ, -0x1 ;  /* 0xffffffffff0b7424 */ /* 0x000fc600078e00ff */
[--C-:B0-----:R-:W-:Y:S02]  /*0e60*/  SHF.R.U64 R20, R8, R12, R9.reuse ;  /* 0x0000000c08147219 */ /* 0x101fe40000001209 */
[----:B------:R-:W-:Y:S02]  /*0e70*/  I2FP.F32.U32 R8, R14 ;  /* 0x0000000e00087245 */ /* 0x000fe40000201000 */
[----:B------:R-:W0:Y:S01]  /*0e80*/  LDC R24, c[0x0][0x658] ;  /* 0x00019600ff187b82 */ /* 0x000e220000000800 */
[----:B-1----:R-:W-:Y:S01]  /*0e90*/  ISETP.NE.U32.AND P0, PT, R26, RZ, PT ;  /* 0x000000ff1a00720c */ /* 0x002fe20003f05070 */
[----:B---3--:R-:W-:Y:S02]  /*0ea0*/  IMAD.MOV R10, RZ, RZ, -R2 ;  /* 0x000000ffff0a7224 */ /* 0x008fe400078e0a02 */
[----:B------:R-:W-:Y:S01]  /*0eb0*/  FMUL R8, R8, UR4 ;  /* 0x0000000408087c20 */ /* 0x000fe20008400000 */
[----:B------:R-:W-:Y:S02]  /*0ec0*/  SHF.R.U32.HI R9, RZ, R12, R9 ;  /* 0x0000000cff097219 */ /* 0x000fe40000011609 */
[----:B------:R-:W-:Y:S01]  /*0ed0*/  ISETP.NE.AND.EX P0, PT, R27, RZ, PT, P0 ;  /* 0x000000ff1b00720c */ /* 0x000fe20003f05300 */
[----:B------:R1:W3:Y:S01]  /*0ee0*/  F2I.U32.TRUNC.NTZ R15, R8 ;  /* 0x00000008000f7305 */ /* 0x0002e2000020f000 */
[----:B------:R-:W1:Y:S01]  /*0ef0*/  LDC R19, c[0x0][0x148] ;  /* 0x00005200ff137b82 */ /* 0x000e620000000800 */
[----:B--2---:R-:W-:-:S07]  /*0f00*/  IMAD R2, R7, R10, R6 ;  /* 0x0000000a07027224 */ /* 0x004fce00078e0206 */
[----:B------:R-:W2:Y:S01]  /*0f10*/  LDC R25, c[0x0][0x600] ;  /* 0x00018000ff197b82 */ /* 0x000ea20000000800 */
[-CC-:B----4-:R-:W-:Y:S02]  /*0f20*/  SHF.R.U64 R32, R20, R22.reuse, R9.reuse ;  /* 0x0000001614207219 */ /* 0x190fe40000001209 */
[----:B------:R-:W-:Y:S01]  /*0f30*/  SHF.R.U32.HI R7, RZ, R22, R9 ;  /* 0x00000016ff077219 */ /* 0x000fe20000011609 */
[----:B------:R-:W-:-:S04]  /*0f40*/  IMAD.MOV.U32 R9, RZ, RZ, 0x1 ;  /* 0x00000001ff097424 */ /* 0x000fc800078e00ff */
[----:B------:R-:W4:Y:S01]  /*0f50*/  LDC R28, c[0x0][0x648] ;  /* 0x00019200ff1c7b82 */ /* 0x000f220000000800 */
[-C--:B0-----:R-:W-:Y:S02]  /*0f60*/  SHF.L.U32 R6, R11, R24.reuse, RZ ;  /* 0x000000180b067219 */ /* 0x081fe400000006ff */
[--C-:B------:R-:W-:Y:S02]  /*0f70*/  SHF.R.U64 R22, R32, R24, R7.reuse ;  /* 0x0000001820167219 */ /* 0x100fe40000001207 */
[----:B------:R-:W-:Y:S02]  /*0f80*/  LOP3.LUT R13, RZ, R6, RZ, 0x33, !PT ;  /* 0x00000006ff0d7212 */ /* 0x000fe400078e33ff */
[-C--:B------:R-:W-:Y:S01]  /*0f90*/  SHF.R.U32.HI R7, RZ, R24.reuse, R7 ;  /* 0x00000018ff077219 */ /* 0x080fe20000011607 */
[----:B------:R-:W0:Y:S01]  /*0fa0*/  LDC R29, c[0x0][0x638] ;  /* 0x00018e00ff1d7b82 */ /* 0x000e220000000800 */
[----:B------:R-:W-:Y:S01]  /*0fb0*/  SHF.L.U32 R12, R9, R24, RZ ;  /* 0x00000018090c7219 */ /* 0x000fe200000006ff */
[----:B------:R-:W-:-:S06]  /*0fc0*/  IMAD.MOV.U32 R6, RZ, RZ, R22 ;  /* 0x000000ffff067224 */ /* 0x000fcc00078e0016 */
[----:B------:R-:W0:Y:S01]  /*0fd0*/  LDC R30, c[0x0][0x610] ;  /* 0x00018400ff1e7b82 */ /* 0x000e220000000800 */
[----:B-1-3--:R-:W-:Y:S05]  /*0fe0*/  @!P0 BRA `(.L_x_12) ;  /* 0x0000000000288947 */ /* 0x00afea0003800000 */
[----:B------:R-:W1:Y:S02]  /*0ff0*/  LDC R11, c[0x0][0x64c] ;  /* 0x00019300ff0b7b82 */ /* 0x000e640000000800 */
[----:B-1----:R-:W-:-:S05]  /*1000*/  IADD3 R11, P0, R22, R11, RZ ;  /* 0x0000000b160b7210 */ /* 0x002fca0007f1e0ff */
        /* <DEDUP_REMOVED lines=8> */
.L_x_12:
[----:B----4-:R-:W-:Y:S01]  /*1090*/  SHF.R.U64 R6, R6, R28, R7 ;  /* 0x0000001c06067219 */ /* 0x010fe20000001207 */
[----:B--2---:R-:W-:Y:S01]  /*10a0*/  VIADD R7, R25, 0xffffffff ;  /* 0xffffffff19077836 */ /* 0x004fe20000000000 */
[----:B------:R-:W-:Y:S01]  /*10b0*/  LOP3.LUT R13, R32, R13, RZ, 0xc0, !PT ;  /* 0x0000000d200d7212 */ /* 0x000fe200078ec0ff */
[----:B------:R-:W-:Y:S02]  /*10c0*/  IMAD.MOV R15, RZ, RZ, -R15 ;  /* 0x000000ffff0f7224 */ /* 0x000fe400078e0a0f */
[----:B------:R-:W-:Y:S01]  /*10d0*/  IMAD.MOV R8, RZ, RZ, -R6 ;  /* 0x000000ffff087224 */ /* 0x000fe200078e0a06 */
[----:B------:R-:W-:Y:S01]  /*10e0*/  LOP3.LUT R7, R20, R7, RZ, 0xc0, !PT ;  /* 0x0000000714077212 */ /* 0x000fe200078ec0ff */
[----:B------:R-:W-:Y:S02]  /*10f0*/  IMAD R13, R12, R6, R13 ;  /* 0x000000060c0d7224 */ /* 0x000fe400078e020d */
[----:B------:R-:W-:Y:S02]  /*1100*/  @P1 IMAD R2, R19, R15, R14 ;  /* 0x0000000f13021224 */ /* 0x000fe400078e020e */
[----:B0-----:R-:W-:-:S02]  /*1110*/  IMAD R6, R8, R29, R22 ;  /* 0x0000001d08067224 */ /* 0x001fc400078e0216 */
[----:B------:R-:W-:Y:S02]  /*1120*/  IMAD R2, R13, R30, R2 ;  /* 0x0000001e0d027224 */ /* 0x000fe400078e0202 */
[----:B------:R-:W-:Y:S02]  /*1130*/  IMAD R19, R6, R25, R7 ;  /* 0x0000001906137224 */ /* 0x000fe400078e0207 */
[----:B------:R-:W-:-:S03]  /*1140*/  IMAD.MOV.U32 R8, RZ, RZ, 0x1 ;  /* 0x00000001ff087424 */ /* 0x000fc600078e00ff */
[----:B------:R-:W-:Y:S02]  /*1150*/  SEL R22, R19, R2, !P1 ;  /* 0x0000000213167207 */ /* 0x000fe40004800000 */
[----:B------:R-:W-:Y:S01]  /*1160*/  SEL R19, R2, R19, !P1 ;  /* 0x0000001302137207 */ /* 0x000fe20004800000 */
[----:B------:R-:W-:-:S07]  /*1170*/  IMAD.MOV.U32 R2, RZ, RZ, R31 ;  /* 0x000000ffff027224 */ /* 0x000fce00078e001f */
.L_x_10:
[----:B------:R-:W-:Y:S05]  /*1180*/  @!P2 BRA `(.L_x_13) ;  /* 0x000000900084a947 */ /* 0x000fea0003800000 */
[----:B------:R-:W-:-:S13]  /*1190*/  ISETP.GT.U32.AND P0, PT, R33, 0x1, PT ;  /* 0x000000012100780c */ /* 0x000fda0003f04070 */
[----:B------:R-:W-:Y:S05]  /*11a0*/  @P0 EXIT ;  /* 0x000000000000094d */ /* 0x000fea0003800000 */
.L_x_14:
[----:B------:R-:W-:-:S08]  /*11b0*/  NOP ;  /* 0x0000000000007918 */ /* 0x000fd00000000000 */
[----:B------:R-:W1:Y:S02]  /*11c0*/  USETMAXREG.TRY_ALLOC.CTAPOOL UP0, 0xe8 ;  /* 0x000000e8000079c8 */ /* 0x000e640008000600 */
[----:B-1----:R-:W-:-:S13]  /*11d0*/  PLOP3.LUT P0, PT, PT, PT, UP0, 0x80, 0x0 ;  /* 0x000000000000781c */ /* 0x002fda0003f0f008 */
[----:B------:R-:W-:Y:S05]  /*11e0*/  @!P0 BRA `(.L_x_14) ;  /* 0xfffffffc00f08947 */ /* 0x000fea000383ffff */
[----:B------:R-:W-:-:S13]  /*11f0*/  LOP3.LUT P0, RZ, R8, 0xff, RZ, 0xc0, !PT ;  /* 0x000000ff08ff7812 */ /* 0x000fda000780c0ff */
[----:B------:R-:W-:Y:S05]  /*1200*/  @!P0 EXIT ;  /* 0x000000000000894d */ /* 0x000fea0003800000 */
[----:B------:R-:W1:Y:S01]  /*1210*/  S2UR UR4, SR_CgaCtaId ;  /* 0x00000000000479c3 */ /* 0x000e620000008800 */
[----:B------:R-:W-:Y:S01]  /*1220*/  VIADD R6, R5, 0xffffffff ;  /* 0xffffffff05067836 */ /* 0x000fe20000000000 */
[----:B------:R-:W-:Y:S01]  /*1230*/  SHF.R.S32.HI R0, RZ, 0x1f, R3 ;  /* 0x0000001fff007819 */ /* 0x000fe20000011403 */
[----:B------:R-:W-:Y:S01]  /*1240*/  UMOV UR41, 0x400 ;  /* 0x0000040000297882 */ /* 0x000fe20000000000 */
[----:B------:R-:W-:Y:S01]  /*1250*/  UISETP.LT.AND UP0, UPT, UR40, 0x1, UPT ;  /* 0x000000012800788c */ /* 0x000fe2000bf01270 */
[----:B------:R-:W-:Y:S01]  /*1260*/  LOP3.LUT R172, R16, 0x1, RZ, 0xfc, !PT ;  /* 0x0000000110ac7812 */ /* 0x000fe200078efcff */
[----:B------:R-:W-:Y:S01]  /*1270*/  USHF.L.U32 UR44, UR40, 0x1, URZ ;  /* 0x00000001282c7899 */ /* 0x000fe2000800063f */
[----:B------:R-:W-:Y:S01]  /*1280*/  R2UR UR42, R6 ;  /* 0x00000000062a72ca */ /* 0x000fe200000e0000 */
[----:B------:R-:W-:Y:S01]  /*1290*/  USEL UR43, UR40, 0x1, UP0 ;  /* 0x00000001282b7887 */ /* 0x000fe20008000000 */
[CC--:B------:R-:W-:Y:S02]  /*12a0*/  LEA.HI R4, R0.reuse, R3.reuse, RZ, 0x2 ;  /* 0x0000000300047211 */ /* 0x0c0fe400078f10ff */
[----:B------:R-:W-:Y:S01]  /*12b0*/  LEA.HI R0, R0, R3, RZ, 0x5 ;  /* 0x0000000300007211 */ /* 0x000fe200078f28ff */
[----:B------:R-:W-:Y:S01]  /*12c0*/  UIADD3 UR43, -UR43, UR40, URZ ;  /* 0x000000282b2b7290 */ /* 0x000fe2000fffe13f */
[----:B------:R-:W-:-:S02]  /*12d0*/  SHF.R.S32.HI R154, RZ, 0x2, R4 ;  /* 0x00000002ff9a7819 */ /* 0x000fc40000011404 */
[----:B------:R-:W-:Y:S02]  /*12e0*/  SHF.R.S32.HI R5, RZ, 0x1f, R4 ;  /* 0x0000001fff057819 */ /* 0x000fe40000011404 */
[----:B------:R-:W-:Y:S02]  /*12f0*/  LOP3.LUT R156, R4, 0xfffffffc, RZ, 0xc0, !PT ;  /* 0xfffffffc049c7812 */ /* 0x000fe400078ec0ff */
[----:B------:R-:W-:Y:S01]  /*1300*/  LEA.HI R5, R5, R154, RZ, 0x3 ;  /* 0x0000009a05057211 */ /* 0x000fe200078f18ff */
[----:B------:R-:W-:Y:S01]  /*1310*/  USHF.L.U32 UR42, UR42, 0x3, URZ ;  /* 0x000000032a2a7899 */ /* 0x000fe2000800063f */
[----:B------:R-:W-:Y:S01]  /*1320*/  ISETP.NE.AND P0, PT, R6, RZ, PT ;  /* 0x000000ff0600720c */ /* 0x000fe20003f05270 */
[----:B------:R-:W-:Y:S01]  /*1330*/  IMAD.IADD R156, R3, 0x1, -R156 ;  /* 0x00000001039c7824 */ /* 0x000fe200078e0a9c */
[----:B------:R-:W-:Y:S01]  /*1340*/  LOP3.LUT R5, R5, 0xfffffff8, RZ, 0xc0, !PT ;  /* 0xfffffff805057812 */ /* 0x000fe200078ec0ff */
[----:B-1----:R-:W-:Y:S01]  /*1350*/  ULEA UR41, UR4, UR41, 0x18 ;  /* 0x0000002904297291 */ /* 0x002fe2000f8ec03f */
[----:B------:R-:W-:Y:S01]  /*1360*/  SEL R173, RZ, 0x1, P0 ;  /* 0x00000001ffad7807 */ /* 0x000fe20000000000 */
[----:B------:R-:W-:Y:S01]  /*1370*/  IMAD.U32 R158, RZ, RZ, UR42 ;  /* 0x0000002aff9e7e24 */ /* 0x000fe2000f8e00ff */
[----:B------:R-:W-:Y:S01]  /*1380*/  ULDC UR4, c[0x0][0x284] ;  /* 0x0000a10000047ab9 */ /* 0x000fe20000000800 */
[----:B------:R-:W-:Y:S01]  /*1390*/  IMAD.IADD R154, R154, 0x1, -R5 ;  /* 0x000000019a9a7824 */ /* 0x000fe200078e0a05 */
[----:B------:R-:W-:Y:S01]  /*13a0*/  UIADD3 UR45, UR41, 0x60, URZ ;  /* 0x00000060292d7890 */ /* 0x000fe2000fffe03f */
[----:B------:R-:W-:-:S02]  /*13b0*/  SHF.R.S32.HI R5, RZ, 0x5, R0 ;  /* 0x00000005ff057819 */ /* 0x000fc40000011400 */
[C---:B------:R-:W-:Y:S02]  /*13c0*/  LOP3.LUT R160, R158.reuse, 0x8, RZ, 0xc0, !PT ;  /* 0x000000089ea07812 */ /* 0x040fe400078ec0ff */
[--C-:B------:R-:W-:Y:S01]  /*13d0*/  SHF.R.S32.HI R155, RZ, 0x1f, R154.reuse ;  /* 0x0000001fff9b7819 */ /* 0x100fe2000001149a */
[C-C-:B------:R-:W-:Y:S01]  /*13e0*/  IMAD R161, R5.reuse, -0x10, -R154.reuse ;  /* 0xfffffff005a17824 */ /* 0x140fe200078e0a9a */
[----:B------:R-:W-:Y:S01]  /*13f0*/  LOP3.LUT R158, R158, 0x8, RZ, 0xc, !PT ;  /* 0x000000089e9e7812 */ /* 0x000fe200078e0cff */
[----:B------:R-:W-:Y:S01]  /*1400*/  IMAD.U32 R157, RZ, RZ, UR45 ;  /* 0x0000002dff9d7e24 */ /* 0x000fe2000f8e00ff */
[----:B------:R-:W-:Y:S01]  /*1410*/  LOP3.LUT R160, R160, 0x18, RZ, 0x3c, !PT ;  /* 0x00000018a0a07812 */ /* 0x000fe200078e3cff */
[----:B------:R-:W-:-:S04]  /*1420*/  IMAD.WIDE R154, R5, 0x10, R154 ;  /* 0x00000010059a7825 */ /* 0x000fc800078e029a */
[----:B------:R-:W-:Y:S02]  /*1430*/  VIADD R159, R157, UR42 ;  /* 0x0000002a9d9f7c36 */ /* 0x000fe40008000000 */
[----:B------:R-:W-:-:S07]  /*1440*/  VIADD R161, R161, UR4 ;  /* 0x00000004a1a17c36 */ /* 0x000fce0008000000 */
.L_x_290:
[----:B------:R-:W-:Y:S01]  /*1450*/  SHF.L.U32 R0, R173, 0x1f, RZ ;  /* 0x0000001fad007819 */ /* 0x000fe200000006ff */
[----:B------:R-:W-:Y:S02]  /*1460*/  ULDC UR4, c[0x0][0x28c] ;  /* 0x0000a30000047ab9 */ /* 0x000fe40000000800 */
[----:B------:R-:W-:Y:S01]  /*1470*/  ISETP.LT.AND P1, PT, RZ, UR4, PT ;  /* 0x00000004ff007c0c */ /* 0x000fe2000bf21270 */
[----:B------:R-:W1:Y:S02]  /*1480*/  SYNCS.PHASECHK.TRANS64.TRYWAIT P0, [R157+UR42], R0 ;  /* 0x000000009d0075a7 */ /* 0x000e64000800016a */
[----:B-1-34-:R-:W-:Y:S10]  /*1490*/  @!P0 BRA `(.L_x_15) ;  /* 0x0000009c00dc8947 */ /* 0x01aff40003800000 */
.L_x_313:
[----:B------:R-:W-:Y:S05]  /*14a0*/  @P1 BRA `(.L_x_16) ;  /* 0x0000000000401947 */ /* 0x000fea0003800000 */
[----:B-1----:R-:W-:Y:S01]  /*14b0*/  MOV R0, 0x0 ;  /* 0x0000000000007802 */ /* 0x002fe20000000f00 */
[----:B------:R-:W-:Y:S01]  /*14c0*/  ULDC.64 UR4, c[0x4][0x68] ;  /* 0x01001a0000047ab9 */ /* 0x000fe20000000a00 */
[----:B------:R-:W-:Y:S01]  /*14d0*/  ULDC.64 UR6, c[0x4][0x8] ;  /* 0x0100020000067ab9 */ /* 0x000fe20000000a00 */
[----:B------:R-:W-:Y:S01]  /*14e0*/  IMAD.U32 R4, RZ, RZ, UR4 ;  /* 0x00000004ff047e24 */ /* 0x000fe2000f8e00ff */
[----:B------:R1:W2:Y:S01]  /*14f0*/  LDC.64 R14, c[0x4][R0] ;  /* 0x01000000000e7b82 */ /* 0x0002a20000000a00 */
[----:B------:R-:W-:Y:S01]  /*1500*/  IMAD.U32 R5, RZ, RZ, UR5 ;  /* 0x00000005ff057e24 */ /* 0x000fe2000f8e00ff */
[----:B------:R-:W-:Y:S01]  /*1510*/  ULDC.64 UR4, c[0x4][0x70] ;  /* 0x01001c0000047ab9 */ /* 0x000fe20000000a00 */
[----:B------:R-:W-:Y:S02]  /*1520*/  IMAD.U32 R10, RZ, RZ, UR6 ;  /* 0x00000006ff0a7e24 */ /* 0x000fe4000f8e00ff */
[----:B------:R-:W-:Y:S02]  /*1530*/  IMAD.U32 R6, RZ, RZ, UR4 ;  /* 0x00000004ff067e24 */ /* 0x000fe4000f8e00ff */
[----:B------:R-:W-:-:S02]  /*1540*/  IMAD.U32 R7, RZ, RZ, UR5 ;  /* 0x00000005ff077e24 */ /* 0x000fc4000f8e00ff */
[----:B------:R-:W-:Y:S02]  /*1550*/  IMAD.U32 R11, RZ, RZ, UR7 ;  /* 0x00000007ff0b7e24 */ /* 0x000fe4000f8e00ff */
[----:B------:R-:W-:Y:S02]  /*1560*/  IMAD.MOV.U32 R8, RZ, RZ, 0x1e1 ;  /* 0x000001e1ff087424 */ /* 0x000fe400078e00ff */
[----:B0-----:R-:W-:Y:S02]  /*1570*/  IMAD.MOV.U32 R12, RZ, RZ, 0x1 ;  /* 0x00000001ff0c7424 */ /* 0x001fe400078e00ff */
[----:B-1----:R-:W-:-:S07]  /*1580*/  IMAD.MOV.U32 R13, RZ, RZ, RZ ;  /* 0x000000ffff0d7224 */ /* 0x002fce00078e00ff */
[----:B------:R-:W-:-:S07]  /*1590*/  LEPC R20, `(.L_x_16) ;  /* 0x000000001014794e */ /* 0x000fce0000000000 */
[----:B--2--5:R-:W-:Y:S05]  /*15a0*/  CALL.ABS.NOINC R14 ;  /* 0x000000000e007343 */ /* 0x024fea0003c00000 */
.L_x_16:
[----:B------:R-:W-:-:S13]  /*15b0*/  ISETP.NE.AND P0, PT, R172, 0x3, PT ;  /* 0x00000003ac00780c */ /* 0x000fda0003f05270 */
[----:B------:R-:W-:Y:S05]  /*15c0*/  @!P0 BRA `(.L_x_17) ;  /* 0x0000000000048947 */ /* 0x000fea0003800000 */
[----:B------:R-:W-:Y:S01]  /*15d0*/  BPT.TRAP 0x1 ;  /* 0x000000040000795c */ /* 0x000fe20000300000 */
.L_x_17:
[----:B------:R-:W-:Y:S02]  /*15e0*/  IMAD.U32 R3, RZ, RZ, UR38 ;  /* 0x00000026ff037e24 */ /* 0x000fe4000f8e00ff */
[----:B-1----:R-:W-:-:S03]  /*15f0*/  IMAD.U32 R0, RZ, RZ, UR39 ;  /* 0x00000027ff007e24 */ /* 0x002fc6000f8e00ff */
[----:B------:R-:W-:Y:S02]  /*1600*/  LEA R3, R3, UR41, 0x3 ;  /* 0x0000002903037c11 */ /* 0x000fe4000f8e18ff */
[----:B------:R-:W-:-:S04]  /*1610*/  SHF.L.U32 R0, R0, 0x1f, RZ ;  /* 0x0000001f00007819 */ /* 0x000fc800000006ff */
[----:B------:R1:W2:Y:S01]  /*1620*/  SYNCS.PHASECHK.TRANS64.TRYWAIT P1, [R3+URZ], R0 ;  /* 0x00000000030075a7 */ /* 0x0002a2000802017f */
[----:B------:R-:W-:Y:S05]  /*1630*/  @!P0 BRA `(.L_x_18) ;  /* 0x0000000000048947 */ /* 0x000fea0003800000 */
[----:B------:R-:W-:Y:S01]  /*1640*/  BPT.TRAP 0x1 ;  /* 0x000000040000795c */ /* 0x000fe20000300000 */
.L_x_18:
[----:B------:R-:W-:-:S05]  /*1650*/  IMAD.U32 R4, RZ, RZ, UR43 ;  /* 0x0000002bff047e24 */ /* 0x000fca000f8e00ff */
[----:B------:R-:W-:Y:S01]  /*1660*/  ISETP.GE.AND P2, PT, R4, 0x1, PT ;  /* 0x000000010400780c */ /* 0x000fe20003f46270 */
[----:B--2---:R-:W-:-:S12]  /*1670*/  @P1 BRA `(.L_x_19) ;  /* 0x0000000000081947 */ /* 0x004fd80003800000 */
[----:B------:R-:W2:Y:S02]  /*1680*/  SYNCS.PHASECHK.TRANS64.TRYWAIT P1, [R3+URZ], R0 ;  /* 0x00000000030075a7 */ /* 0x000ea4000802017f */
[----:B--2---:R-:W-:Y:S05]  /*1690*/  @!P1 BRA `(.L_x_20) ;  /* 0x0000009c00709947 */ /* 0x004fea0003800000 */
.L_x_19:
[----:B------:R-:W-:Y:S05]  /*16a0*/  WARPSYNC.ALL ;  /* 0x0000000000007948 */ /* 0x000fea0003800000 */
[----:B------:R-:W-:Y:S01]  /*16b0*/  UIADD3 UR4, UR41, 0x180, URZ ;  /* 0x0000018029047890 */ /* 0x000fe2000fffe03f */
[----:B------:R-:W-:Y:S01]  /*16c0*/  WARPGROUP.ARRIVE ;  /* 0x00000000000079c5 */ /* 0x000fe20000000000 */
[----:B------:R-:W-:Y:S02]  /*16d0*/  UIADD3 UR5, UR41, 0xa180, URZ ;  /* 0x0000a18029057890 */ /* 0x000fe4000fffe03f */
[----:B------:R-:W-:Y:S02]  /*16e0*/  USHF.R.U32.HI UR4, URZ, 0x4, UR4 ;  /* 0x000000043f047899 */ /* 0x000fe40008011604 */
[----:B------:R-:W-:-:S02]  /*16f0*/  USHF.R.U32.HI UR5, URZ, 0x4, UR5 ;  /* 0x000000043f057899 */ /* 0x000fc40008011605 */
[----:B------:R-:W-:Y:S02]  /*1700*/  ULOP3.LUT UR4, UR4, 0x3fff, URZ, 0xc0, !UPT ;  /* 0x00003fff04047892 */ /* 0x000fe4000f8ec03f */
[----:B------:R-:W-:Y:S02]  /*1710*/  ULOP3.LUT UR5, UR5, 0x3fff, URZ, 0xc0, !UPT ;  /* 0x00003fff05057892 */ /* 0x000fe4000f8ec03f */
[----:B------:R-:W-:Y:S02]  /*1720*/  ULOP3.LUT UR8, UR4, 0x10000, URZ, 0xfc, !UPT ;  /* 0x0001000004087892 */ /* 0x000fe4000f8efc3f */
[----:B------:R-:W-:Y:S02]  /*1730*/  ULOP3.LUT UR9, UR5, 0x10000, URZ, 0xfc, !UPT ;  /* 0x0001000005097892 */ /* 0x000fe4000f8efc3f */
[----:B------:R-:W-:Y:S02]  /*1740*/  ULEA UR10, UR38, UR8, 0x9 ;  /* 0x00000008260a7291 */ /* 0x000fe4000f8e483f */
[----:B------:R-:W-:Y:S01]  /*1750*/  ULEA UR11, UR38, UR9, 0xb ;  /* 0x00000009260b7291 */ /* 0x000fe2000f8e583f */
[----:B------:R-:W-:Y:S01]  /*1760*/  UMOV UR5, 0x40000040 ;  /* 0x4000004000057882 */ /* 0x000fe20000000000 */
[----:B------:R-:W-:-:S03]  /*1770*/  UMOV UR7, 0x40000040 ;  /* 0x4000004000077882 */ /* 0x000fc60000000000 */
[----:B------:R-:W-:Y:S02]  /*1780*/  UMOV UR4, UR10 ;  /* 0x0000000a00047c82 */ /* 0x000fe40008000000 */
[----:B------:R-:W-:Y:S02]  /*1790*/  UMOV UR6, UR11 ;  /* 0x0000000b00067c82 */ /* 0x000fe40008000000 */
[----:B------:R-:W-:Y:S01]  /*17a0*/  HGMMA.64x256x16.F32.BF16 R24, gdesc[UR4], RZ, !UPT, gsb0 ;  /* 0x03e00000041879f0 */ /* 0x000fe2000c0018ff */
[----:B------:R-:W-:Y:S02]  /*17b0*/  UIADD3 UR4, UR10, 0x2, URZ ;  /* 0x000000020a047890 */ /* 0x000fe4000fffe03f */
[----:B------:R-:W-:Y:S01]  /*17c0*/  UIADD3 UR6, UR11, 0x2, URZ ;  /* 0x000000020b067890 */ /* 0x000fe2000fffe03f */
[----:B------:R-:W-:Y:S01]  /*17d0*/  UMOV UR5, 0x40000040 ;  /* 0x4000004000057882 */ /* 0x000fe20000000000 */
[----:B------:R-:W-:Y:S01]  /*17e0*/  UMOV UR7, 0x40000040 ;  /* 0x4000004000077882 */ /* 0x000fe20000000000 */
[----:B------:R-:W-:-:S02]  /*17f0*/  WARPGROUP.DEPBAR.LE gsb0, 0x0 ;  /* 0x00008000000079c5 */ /* 0x000fc40000010000 */
[----:B------:R-:W-:-:S15]  /*1800*/  WARPGROUP.ARRIVE ;  /* 0x00000000000079c5 */ /* 0x000fde0000000000 */
[----:B------:R-:W-:-:S05]  /*1810*/  NOP ;  /* 0x0000000000007918 */ /* 0x000fca0000000000 */
[----:B------:R-:W-:Y:S01]  /*1820*/  HGMMA.64x256x16.F32.BF16 R24, gdesc[UR4], R24, gsb0 ;  /* 0x03e00000041879f0 */ /* 0x000fe20008001818 */
[----:B------:R-:W-:Y:S02]  /*1830*/  UIADD3 UR4, UR10, 0x4, URZ ;  /* 0x000000040a047890 */ /* 0x000fe4000fffe03f */
[----:B------:R-:W-:Y:S01]  /*1840*/  UIADD3 UR6, UR11, 0x4, URZ ;  /* 0x000000040b067890 */ /* 0x000fe2000fffe03f */
[----:B------:R-:W-:Y:S01]  /*1850*/  UMOV UR5, 0x40000040 ;  /* 0x4000004000057882 */ /* 0x000fe20000000000 */
[----:B------:R-:W-:Y:S01]  /*1860*/  UMOV UR7, 0x40000040 ;  /* 0x4000004000077882 */ /* 0x000fe20000000000 */
[----:B------:R-:W-:Y:S02]  /*1870*/  WARPGROUP.DEPBAR.LE gsb0, 0x0 ;  /* 0x00008000000079c5 */ /* 0x000fe40000010000 */
        /* <DEDUP_REMOVED lines=10> */
[----:B------:R-:W-:Y:S03]  /*1920*/  HGMMA.64x256x16.F32.BF16 R24, gdesc[UR4], R24, gsb0 ;  /* 0x03e00000041879f0 */ /* 0x000fe60008001818 */
[----:B------:R-:W-:Y:S02]  /*1930*/  WARPGROUP.DEPBAR.LE gsb0, 0x0 ;  /* 0x00008000000079c5 */ /* 0x000fe40000010000 */
[----:B------:R-:W-:Y:S05]  /*1940*/  @!P2 BRA `(.L_x_21) ;  /* 0x00000004001ca947 */ /* 0x000fea0003800000 */
[----:B------:R-:W-:Y:S01]  /*1950*/  UIADD3 UR4, UR38, 0x1, URZ ;  /* 0x0000000126047890 */ /* 0x000fe2000fffe03f */
[----:B-12---:R-:W-:Y:S01]  /*1960*/  IMAD.U32 R0, RZ, RZ, UR43 ;  /* 0x0000002bff007e24 */ /* 0x006fe2000f8e00ff */
[----:B------:R-:W-:Y:S02]  /*1970*/  UMOV UR11, UR38 ;  /* 0x00000026000b7c82 */ /* 0x000fe40008000000 */
[----:B------:R-:W-:-:S04]  /*1980*/  UISETP.NE.AND UP0, UPT, UR4, 0x5, UPT ;  /* 0x000000050400788c */ /* 0x000fc8000bf05270 */
[----:B------:R-:W-:Y:S02]  /*1990*/  USEL UR5, URZ, 0x1, UP0 ;  /* 0x000000013f057887 */ /* 0x000fe40008000000 */
[----:B------:R-:W-:Y:S02]  /*19a0*/  USEL UR10, UR4, URZ, UP0 ;  /* 0x0000003f040a7287 */ /* 0x000fe40008000000 */
[----:B------:R-:W-:-:S06]  /*19b0*/  ULOP3.LUT UR5, UR39, UR5, URZ, 0x3c, !UPT ;  /* 0x0000000527057292 */ /* 0x000fcc000f8e3c3f */
[----:B------:R-:W-:-:S07]  /*19c0*/  IMAD.U32 R5, RZ, RZ, UR5 ;  /* 0x00000005ff057e24 */ /* 0x000fce000f8e00ff */
.L_x_28:
[----:B-12---:R-:W-:Y:S05]  /*19d0*/  @!P0 BRA `(.L_x_22) ;  /* 0x0000000000048947 */ /* 0x006fea0003800000 */
[----:B------:R-:W-:Y:S01]  /*19e0*/  BPT.TRAP 0x1 ;  /* 0x000000040000795c */ /* 0x000fe20000300000 */
.L_x_22:
[----:B------:R-:W-:Y:S01]  /*19f0*/  ULEA UR4, UR10, UR41, 0x3 ;  /* 0x000000290a047291 */ /* 0x000fe2000f8e183f */
[----:B------:R-:W-:-:S08]  /*1a00*/  SHF.L.U32 R3, R5, 0x1f, RZ ;  /* 0x0000001f05037819 */ /* 0x000fd000000006ff */
[----:B------:R1:W2:Y:S01]  /*1a10*/  SYNCS.PHASECHK.TRANS64.TRYWAIT P1, [UR4], R3 ;  /* 0x00000003ff0075a7 */ /* 0x0002a20008020144 */
[----:B------:R-:W-:Y:S05]  /*1a20*/  @!P0 BRA `(.L_x_23) ;  /* 0x0000000000048947 */ /* 0x000fea0003800000 */
[----:B------:R-:W-:Y:S01]  /*1a30*/  BPT.TRAP 0x1 ;  /* 0x000000040000795c */ /* 0x000fe20000300000 */
.L_x_23:
[----:B--2---:R-:W-:Y:S05]  /*1a40*/  @P1 BRA `(.L_x_24) ;  /* 0x0000000000081947 */ /* 0x004fea0003800000 */
[----:B------:R-:W2:Y:S02]  /*1a50*/  SYNCS.PHASECHK.TRANS64.TRYWAIT P1, [UR4], R3 ;  /* 0x00000003ff0075a7 */ /* 0x000ea40008020144 */
[----:B--2---:R-:W-:Y:S05]  /*1a60*/  @!P1 BRA `(.L_x_25) ;  /* 0x0000009800909947 */ /* 0x004fea0003800000 */
.L_x_24:
[----:B------:R-:W-:Y:S01]  /*1a70*/  ULEA UR12, UR10, UR8, 0x9 ;  /* 0x000000080a0c7291 */ /* 0x000fe2000f8e483f */
[----:B------:R-:W-:Y:S01]  /*1a80*/  WARPGROUP.ARRIVE ;  /* 0x00000000000079c5 */ /* 0x000fe20000000000 */
[----:B------:R-:W-:Y:S01]  /*1a90*/  ULEA UR13, UR10, UR9, 0xb ;  /* 0x000000090a0d7291 */ /* 0x000fe2000f8e583f */
[----:B------:R-:W-:Y:S01]  /*1aa0*/  UMOV UR5, 0x40000040 ;  /* 0x4000004000057882 */ /* 0x000fe20000000000 */
[----:B------:R-:W-:-:S03]  /*1ab0*/  UMOV UR7, 0x40000040 ;  /* 0x4000004000077882 */ /* 0x000fc60000000000 */
[----:B------:R-:W-:Y:S02]  /*1ac0*/  UMOV UR4, UR12 ;  /* 0x0000000c00047c82 */ /* 0x000fe40008000000 */
[----:B------:R-:W-:Y:S02]  /*1ad0*/  UMOV UR6, UR13 ;  /* 0x0000000d00067c82 */ /* 0x000fe40008000000 */
[----:B------:R-:W-:Y:S01]  /*1ae0*/  HGMMA.64x256x16.F32.BF16 R24, gdesc[UR4], R24, gsb0 ;  /* 0x03e00000041879f0 */ /* 0x000fe20008001818 */
        /* <DEDUP_REMOVED lines=26> */
[----:B------:R-:W-:Y:S01]  /*1c90*/  BPT.TRAP 0x1 ;  /* 0x000000040000795c */ /* 0x000fe20000300000 */
.L_x_26:
[----:B------:R-:W-:Y:S01]  /*1ca0*/  ULEA UR4, UR11, UR41, 0x3 ;  /* 0x000000290b047291 */ /* 0x000fe2000f8e183f */
[----:B------:R-:W-:-:S03]  /*1cb0*/  ISETP.GT.U32.AND P1, PT, R16, 0x1, PT ;  /* 0x000000011000780c */ /* 0x000fc60003f24070 */
[----:B------:R-:W-:-:S04]  /*1cc0*/  UIADD3 UR4, UR4, 0x28, URZ ;  /* 0x0000002804047890 */ /* 0x000fc8000fffe03f */
[----:B------:R-:W-:-:S09]  /*1cd0*/  UPRMT UR4, URZ, 0x654, UR4 ;  /* 0x000006543f047896 */ /* 0x000fd20008000004 */
[----:B------:R-:W-:Y:S01]  /*1ce0*/  SYNCS.ARRIVE.TRANS64.RED.A1T0 RZ, [UR4], RZ ;  /* 0x000000ffffff79a7 */ /* 0x000fe20008100404 */
[----:B------:R-:W-:Y:S05]  /*1cf0*/  @P1 BRA `(.L_x_27) ;  /* 0x0000000000041947 */ /* 0x000fea0003800000 */
[----:B------:R-:W-:Y:S01]  /*1d00*/  BPT.TRAP 0x1 ;  /* 0x000000040000795c */ /* 0x000fe20000300000 */
.L_x_27:
[----:B------:R-:W-:Y:S01]  /*1d10*/  UIADD3 UR10, UR10, 0x1, URZ ;  /* 0x000000010a0a7890 */ /* 0x000fe2000fffe03f */
[C---:B------:R-:W-:Y:S01]  /*1d20*/  ISETP.GT.AND P1, PT, R0.reuse, 0x1, PT ;  /* 0x000000010000780c */ /* 0x040fe20003f24270 */
[----:B------:R-:W-:Y:S01]  /*1d30*/  UIADD3 UR11, UR11, 0x1, URZ ;  /* 0x000000010b0b7890 */ /* 0x000fe2000fffe03f */
[----:B------:R-:W-:Y:S01]  /*1d40*/  VIADD R0, R0, 0xffffffff ;  /* 0xffffffff00007836 */ /* 0x000fe20000000000 */
[----:B------:R-:W-:Y:S02]  /*1d50*/  UISETP.NE.AND UP0, UPT, UR10, 0x5, UPT ;  /* 0x000000050a00788c */ /* 0x000fe4000bf05270 */
[----:B------:R-:W-:Y:S02]  /*1d60*/  UISETP.NE.AND UP1, UPT, UR11, 0x5, UPT ;  /* 0x000000050b00788c */ /* 0x000fe4000bf25270 */
[----:B------:R-:W-:Y:S02]  /*1d70*/  USEL UR4, URZ, 0x1, UP0 ;  /* 0x000000013f047887 */ /* 0x000fe40008000000 */
[----:B------:R-:W-:-:S02]  /*1d80*/  USEL UR10, UR10, URZ, UP0 ;  /* 0x0000003f0a0a7287 */ /* 0x000fc40008000000 */
[----:B------:R-:W-:Y:S02]  /*1d90*/  USEL UR11, UR11, URZ, UP1 ;  /* 0x0000003f0b0b7287 */ /* 0x000fe40008800000 */
[----:B------:R-:W-:Y:S01]  /*1da0*/  LOP3.LUT R5, R5, UR4, RZ, 0x3c, !PT ;  /* 0x0000000405057c12 */ /* 0x000fe2000f8e3cff */
[----:B------:R-:W-:Y:S09]  /*1db0*/  @P1 BRA `(.L_x_28) ;  /* 0xfffffffc00041947 */ /* 0x000ff2000383ffff */
.L_x_21:
[----:B-12---:R-:W1:Y:S01]  /*1dc0*/  LDC R0, c[0x0][0x28c] ;  /* 0x0000a300ff007b82 */ /* 0x006e620000000800 */
[----:B------:R2:W-:Y:S01]  /*1dd0*/  SYNCS.ARRIVE.TRANS64.A1T0 RZ, [R158+UR45], RZ ;  /* 0x000000ff9eff79a7 */ /* 0x0005e2000810002d */
[----:B-1----:R-:W-:-:S13]  /*1de0*/  ISETP.GE.AND P1, PT, R0, 0x1, PT ;  /* 0x000000010000780c */ /* 0x002fda0003f26270 */
[----:B--2---:R-:W-:Y:S05]  /*1df0*/  @!P1 BRA `(.L_x_29) ;  /* 0x0000000000349947 */ /* 0x004fea0003800000 */
[----:B------:R-:W-:Y:S05]  /*1e00*/  @!P0 BRA `(.L_x_30) ;  /* 0x0000000000048947 */ /* 0x000fea0003800000 */
[----:B------:R-:W-:Y:S01]  /*1e10*/  BPT.TRAP 0x1 ;  /* 0x000000040000795c */ /* 0x000fe20000300000 */
.L_x_30:
[----:B------:R-:W-:Y:S01]  /*1e20*/  UIADD3 UR6, UR43, UR38, URZ ;  /* 0x000000262b067290 */ /* 0x000fe2000fffe03f */
[----:B------:R-:W-:-:S03]  /*1e30*/  ISETP.GT.U32.AND P0, PT, R16, 0x1, PT ;  /* 0x000000011000780c */ /* 0x000fc60003f04070 */
[----:B------:R-:W-:-:S04]  /*1e40*/  UIMAD.WIDE.U32 UR4, UR6, -0x33333333, URZ ;  /* 0xcccccccd060478a5 */ /* 0x000fc8000f8e003f */
[----:B------:R-:W-:-:S04]  /*1e50*/  USHF.R.U32.HI UR4, URZ, 0x2, UR5 ;  /* 0x000000023f047899 */ /* 0x000fc80008011605 */
[----:B------:R-:W-:-:S04]  /*1e60*/  UIMAD UR6, UR4, -0x5, UR6 ;  /* 0xfffffffb040678a4 */ /* 0x000fc8000f8e0206 */
[----:B------:R-:W-:-:S04]  /*1e70*/  ULEA UR6, UR6, UR41, 0x3 ;  /* 0x0000002906067291 */ /* 0x000fc8000f8e183f */
[----:B------:R-:W-:-:S04]  /*1e80*/  UIADD3 UR6, UR6, 0x28, URZ ;  /* 0x0000002806067890 */ /* 0x000fc8000fffe03f */
[----:B------:R-:W-:-:S09]  /*1e90*/  UPRMT UR6, URZ, 0x654, UR6 ;  /* 0x000006543f067896 */ /* 0x000fd20008000006 */
[----:B------:R-:W-:Y:S01]  /*1ea0*/  SYNCS.ARRIVE.TRANS64.RED.A1T0 RZ, [UR6], RZ ;  /* 0x000000ffffff79a7 */ /* 0x000fe20008100406 */
[----:B------:R-:W-:Y:S05]  /*1eb0*/  @P0 BRA `(.L_x_29) ;  /* 0x0000000000040947 */ /* 0x000fea0003800000 */
[----:B------:R-:W-:Y:S01]  /*1ec0*/  BPT.TRAP 0x1 ;  /* 0x000000040000795c */ /* 0x000fe20000300000 */
.L_x_29:
[----:B------:R-:W-:Y:S01]  /*1ed0*/  SHF.L.U32 R0, R173, 0x1f, RZ ;  /* 0x0000001fad007819 */ /* 0x000fe200000006ff */
[----:B------:R-:W-:Y:S01]  /*1ee0*/  UIADD3 UR38, UR44, UR38, URZ ;  /* 0x000000262c267290 */ /* 0x000fe2000fffe03f */
[----:B------:R-:W1:Y:S01]  /*1ef0*/  LDC R15, c[0x0][0x288] ;  /* 0x0000a200ff0f7b82 */ /* 0x000e620000000800 */
[----:B------:R-:W-:Y:S01]  /*1f00*/  UISETP.GE.U32.AND UP1, UPT, UR44, 0x5, UPT ;  /* 0x000000052c00788c */ /* 0x000fe2000bf26070 */
[----:B------:R-:W-:Y:S01]  /*1f10*/  IMAD.SHL.U32 R8, R156, 0x2, RZ ;  /* 0x000000029c087824 */ /* 0x000fe200078e00ff */
[----:B------:R-:W-:Y:S02]  /*1f20*/  UISETP.GT.U32.AND UP0, UPT, UR38, 0x4, UPT ;  /* 0x000000042600788c */ /* 0x000fe4000bf04070 */
[----:B------:R-:W-:Y:S02]  /*1f30*/  UIMAD.WIDE.U32 UR4, UR38, -0x33333333, URZ ;  /* 0xcccccccd260478a5 */ /* 0x000fe4000f8e003f */
[----:B------:R-:W-:Y:S01]  /*1f40*/  UISETP.LT.U32.AND UP0, UPT, UR44, 0x5, UP0 ;  /* 0x000000052c00788c */ /* 0x000fe20008701070 */
[----:B------:R-:W2:Y:S01]  /*1f50*/  SYNCS.PHASECHK.TRANS64.TRYWAIT P0, [R157+UR42+0x10], R0 ;  /* 0x000010009d0075a7 */ /* 0x000ea2000800016a */
[----:B------:R-:W-:Y:S01]  /*1f60*/  USHF.R.U32.HI UR4, URZ, 0x2, UR5 ;  /* 0x000000023f047899 */ /* 0x000fe20008011605 */
[----:B------:R-:W-:Y:S01]  /*1f70*/  SHF.R.S32.HI R9, RZ, 0x1f, R8 ;  /* 0x0000001fff097819 */ /* 0x000fe20000011408 */
[----:B------:R-:W-:-:S02]  /*1f80*/  USEL UR6, URZ, 0x1, !UP0 ;  /* 0x000000013f067887 */ /* 0x000fc4000c000000 */
[----:B------:R-:W-:Y:S02]  /*1f90*/  UIMAD UR38, UR4, -0x5, UR38 ;  /* 0xfffffffb042678a4 */ /* 0x000fe4000f8e0226 */
[----:B------:R-:W-:-:S04]  /*1fa0*/  ULOP3.LUT UR39, UR39, UR6, URZ, 0x3c, !UPT ;  /* 0x0000000627277292 */ /* 0x000fc8000f8e3c3f */
[----:B------:R-:W-:Y:S01]  /*1fb0*/  @UP1 ULOP3.LUT UR39, UR39, 0x1, UR4, 0x78, !UPT ;  /* 0x0000000127271892 */ /* 0x000fe2000f8e7804 */
[----:B-12---:R-:W-:Y:S11]  /*1fc0*/  @!P0 BRA `(.L_x_31) ;  /* 0x0000009400508947 */ /* 0x006ff60003800000 */
.L_x_314:
[----:B------:R-:W-:Y:S01]  /*1fd0*/  IMAD.SHL.U32 R14, R19, 0x40, RZ ;  /* 0x00000040130e7824 */ /* 0x000fe200078e00ff */
[----:B------:R-:W-:Y:S01]  /*1fe0*/  ULDC UR6, c[0x0][0x284] ;  /* 0x0000a10000067ab9 */ /* 0x000fe20000000800 */
[----:B0-----:R-:W-:Y:S01]  /*1ff0*/  IMAD.SHL.U32 R12, R22, 0x100, RZ ;  /* 0x00000100160c7824 */ /* 0x001fe200078e00ff */
[----:B------:R-:W-:Y:S01]  /*2000*/  SHF.R.S32.HI R165, RZ, 0x1f, R2 ;  /* 0x0000001fffa57819 */ /* 0x000fe20000011402 */
[----:B------:R-:W-:Y:S01]  /*2010*/  ULDC.64 UR4, c[0x0][0x5d0] ;  /* 0x0001740000047ab9 */ /* 0x000fe20000000a00 */
[----:B------:R-:W-:Y:S01]  /*2020*/  ISETP.GE.AND P0, PT, R14, UR6, PT ;  /* 0x000000060e007c0c */ /* 0x000fe2000bf06270 */
[----:B------:R-:W-:Y:S01]  /*2030*/  IMAD.WIDE.U32 R4, R2, UR4, R8 ;  /* 0x0000000402047c25 */ /* 0x000fe2000f8e0008 */
[----:B------:R-:W-:Y:S02]  /*2040*/  SHF.R.S32.HI R13, RZ, 0x1f, R12 ;  /* 0x0000001fff0d7819 */ /* 0x000fe4000001140c */
[C---:B------:R-:W-:Y:S01]  /*2050*/  ISETP.GE.OR P0, PT, R12.reuse, R15, P0 ;  /* 0x0000000f0c00720c */ /* 0x040fe20000706670 */
[----:B------:R-:W-:Y:S01]  /*2060*/  IMAD R3, R165, UR4, RZ ;  /* 0x00000004a5037c24 */ /* 0x000fe2000f8e02ff */
[----:B------:R-:W-:-:S03]  /*2070*/  IADD3 R6, P1, R12, R4, RZ ;  /* 0x000000040c067210 */ /* 0x000fc60007f3e0ff */
[----:B------:R-:W-:-:S05]  /*2080*/  IMAD R3, R2, UR5, R3 ;  /* 0x0000000502037c24 */ /* 0x000fca000f8e0203 */
[----:B------:R-:W-:-:S03]  /*2090*/  IADD3.X R7, R13, R5, R3, P1, !PT ;  /* 0x000000050d077210 */ /* 0x000fc60000ffe403 */
[----:B------:R-:W-:Y:S05]  /*20a0*/  @P0 BRA `(.L_x_32) ;  /* 0x0000007c000c0947 */ /* 0x000fea0003800000 */
[----:B------:R-:W0:Y:S01]  /*20b0*/  LDC.64 R10, c[0x0][0x5c8] ;  /* 0x00017200ff0a7b82 */ /* 0x000e220000000a00 */
[----:B-----5:R-:W-:Y:S01]  /*20c0*/  FSETP.NEU.AND P0, PT, R152, RZ, PT ;  /* 0x000000ff9800720b */ /* 0x020fe20003f0d000 */
[----:B------:R-:W-:Y:S01]  /*20d0*/  IMAD R3, R156, -0x2, R15 ;  /* 0xfffffffe9c037824 */ /* 0x000fe200078e020f */
[----:B------:R-:W-:Y:S01]  /*20e0*/  BSSY B0, `(.L_x_32) ;  /* 0x00007bf000007945 */ /* 0x000fe20003800000 */
[----:B------:R-:W-:-:S04]  /*20f0*/  IMAD.WIDE R162, R19, 0x40, R154 ;  /* 0x0000004013a27825 */ /* 0x000fc800078e029a */
[----:B-1----:R-:W-:Y:S02]  /*2100*/  IMAD.IADD R0, R3, 0x1, -R12 ;  /* 0x0000000103007824 */ /* 0x002fe400078e0a0c */
[----:B------:R-:W-:-:S03]  /*2110*/  IMAD.IADD R3, R161, 0x1, -R14 ;  /* 0x00000001a1037824 */ /* 0x000fc600078e0a0e */
[----:B------:R-:W-:-:S04]  /*2120*/  ISETP.GT.AND P2, PT, R0, RZ, PT ;  /* 0x000000ff0000720c */ /* 0x000fc80003f44270 */
[----:B------:R-:W-:Y:S01]  /*2130*/  ISETP.GT.AND P1, PT, R3, RZ, P2 ;  /* 0x000000ff0300720c */ /* 0x000fe20001724270 */
[-C--:B0-----:R-:W-:Y:S02]  /*2140*/  IMAD R4, R163, R10.reuse, RZ ;  /* 0x0000000aa3047224 */ /* 0x081fe400078e02ff */
[----:B------:R-:W-:-:S04]  /*2150*/  IMAD.WIDE.U32 R6, R162, R10, R6 ;  /* 0x0000000aa2067225 */ /* 0x000fc800078e0006 */
[----:B------:R-:W-:-:S04]  /*2160*/  IMAD R5, R162, R11, R4 ;  /* 0x0000000ba2057224 */ /* 0x000fc800078e0204 */
[----:B------:R-:W-:Y:S01]  /*2170*/  IMAD.IADD R179, R7, 0x1, R5 ;  /* 0x0000000107b37824 */ /* 0x000fe200078e0205 */
[----:B------:R-:W-:Y:S06]  /*2180*/  @!P0 BRA `(.L_x_33) ;  /* 0x0000005400a08947 */ /* 0x000fec0003800000 */
[----:B------:R-:W0:Y:S01]  /*2190*/  LDC.64 R20, c[0x0][0x5b8] ;  /* 0x00016e00ff147b82 */ /* 0x000e220000000a00 */
[----:B------:R-:W-:-:S07]  /*21a0*/  ULDC.64 UR4, c[0x0][0x5c0] ;  /* 0x0001700000047ab9 */ /* 0x000fce0000000a00 */
[----:B------:R-:W1:Y:S08]  /*21b0*/  LDC.64 R166, c[0x0][0x5b0] ;  /* 0x00016c00ffa67b82 */ /* 0x000e700000000a00 */
[----:B------:R-:W2:Y:S01]  /*21c0*/  LDC.64 R14, c[0x0][0x5a8] ;  /* 0x00016a00ff0e7b82 */ /* 0x000ea20000000a00 */
[-C--:B0-----:R-:W-:Y:S02]  /*21d0*/  IMAD R7, R165, R20.reuse, RZ ;  /* 0x00000014a5077224 */ /* 0x081fe400078e02ff */
[----:B------:R-:W-:-:S04]  /*21e0*/  IMAD.WIDE.U32 R4, R2, R20, R8 ;  /* 0x0000001402047225 */ /* 0x000fc800078e0008 */
[----:B------:R-:W-:Y:S01]  /*21f0*/  IMAD R175, R2, R21, R7 ;  /* 0x0000001502af7224 */ /* 0x000fe200078e0207 */
[----:B------:R-:W-:Y:S01]  /*2200*/  IADD3 R164, P0, R12, R4, RZ ;  /* 0x000000040ca47210 */ /* 0x000fe20007f1e0ff */
[----:B-1----:R-:W-:-:S03]  /*2210*/  IMAD R4, R163, R166, RZ ;  /* 0x000000a6a3047224 */ /* 0x002fc600078e02ff */
[----:B------:R-:W-:Y:S01]  /*2220*/  IADD3.X R165, R13, R5, R175, P0, !PT ;  /* 0x000000050da57210 */ /* 0x000fe200007fe4af */
[C---:B------:R-:W-:Y:S02]  /*2230*/  IMAD R177, R162.reuse, R167, R4 ;  /* 0x000000a7a2b17224 */ /* 0x040fe400078e0204 */
[----:B------:R-:W-:-:S04]  /*2240*/  IMAD.WIDE.U32 R4, R162, R166, R164 ;  /* 0x000000a6a2047225 */ /* 0x000fc800078e00a4 */
[----:B------:R-:W-:Y:S01]  /*2250*/  IMAD.IADD R5, R5, 0x1, R177 ;  /* 0x0000000105057824 */ /* 0x000fe200078e02b1 */
[----:B--2---:R-:W-:-:S04]  /*2260*/  LEA R168, P0, R4, R14, 0x1 ;  /* 0x0000000e04a87211 */ /* 0x004fc800078008ff */
[----:B------:R-:W-:-:S05]  /*2270*/  LEA.HI.X R169, R4, R15, R5, 0x1, P0 ;  /* 0x0000000f04a97211 */ /* 0x000fca00000f0c05 */
[----:B------:R0:W2:Y:S01]  /*2280*/  @P1 LDG.E.LTC128B.U16 R19, desc[UR36][R168.64] ;  /* 0x00000024a8131981 */ /* 0x0000a2000c1e1520 */
[----:B------:R-:W-:Y:S01]  /*2290*/  IMAD.WIDE.U32 R4, R162, R166, R12 ;  /* 0x000000a6a2047225 */ /* 0x000fe200078e000c */
[----:B------:R-:W-:Y:S02]  /*22a0*/  BSSY B1, `(.L_x_34) ;  /* 0x0000014000017945 */ /* 0x000fe40003800000 */
[----:B------:R-:W-:-:S04]  /*22b0*/  IADD3 R170, P0, R8, R4, RZ ;  /* 0x0000000408aa7210 */ /* 0x000fc80007f1e0ff */
[----:B------:R-:W-:Y:S01]  /*22c0*/  IADD3.X R171, R9, R177, R5, P0, !PT ;  /* 0x000000b109ab7210 */ /* 0x000fe200007fe405 */
[----:B0-----:R-:W-:Y:S01]  /*22d0*/  IMAD.SHL.U32 R168, R166, 0x8, RZ ;  /* 0x00000008a6a87824 */ /* 0x001fe200078e00ff */
[----:B------:R-:W-:Y:S02]  /*22e0*/  LEA R4, P0, R6, UR4, 0x1 ;  /* 0x0000000406047c11 */ /* 0x000fe4000f8008ff */
[----:B------:R-:W-:Y:S01]  /*22f0*/  SHF.L.U64.HI R169, R166, 0x3, R167 ;  /* 0x00000003a6a97819 */ /* 0x000fe200000102a7 */
[----:B------:R-:W-:Y:S01]  /*2300*/  IMAD.WIDE.U32 R170, R2, R20, R170 ;  /* 0x0000001402aa7225 */ /* 0x000fe200078e00aa */
[----:B------:R-:W-:Y:S02]  /*2310*/  LEA.HI.X R5, R6, UR5, R179, 0x1, P0 ;  /* 0x0000000506057c11 */ /* 0x000fe400080f0cb3 */
[----:B------:R-:W-:Y:S02]  /*2320*/  ISETP.GT.AND P0, PT, R0, 0x1, PT ;  /* 0x000000010000780c */ /* 0x000fe40003f04270 */
[----:B------:R-:W-:-:S02]  /*2330*/  LEA R6, P4, R170, R14, 0x1 ;  /* 0x0000000eaa067211 */ /* 0x000fc400078808ff */
[----:B------:R-:W-:Y:S01]  /*2340*/  ISETP.GT.AND P3, PT, R3, RZ, P0 ;  /* 0x000000ff0300720c */ /* 0x000fe20000764270 */
[----:B--2---:R-:W-:-:S04]  /*2350*/  IMAD.U32 R7, R19, 0x10000, RZ ;  /* 0x0001000013077824 */ /* 0x004fc800078e00ff */
[----:B------:R-:W-:-:S04]  /*2360*/  FMUL R7, R7, R152 ;  /* 0x0000009807077220 */ /* 0x000fc80000400000 */
[----:B------:R-:W-:-:S05]  /*2370*/  FFMA R7, R24, R153, R7 ;  /* 0x0000009918077223 */ /* 0x000fca0000000007 */
[----:B------:R-:W-:Y:S01]  /*2380*/  F2FP.BF16.F32.PACK_AB R21, RZ, R7 ;  /* 0x00000007ff15723e */ /* 0x000fe200000010ff */
[----:B------:R-:W-:-:S04]  /*2390*/  IMAD.IADD R7, R175, 0x1, R171 ;  /* 0x00000001af077824 */ /* 0x000fc800078e02ab */
[----:B------:R0:W-:Y:S01]  /*23a0*/  @P1 STG.E.U16 desc[UR36][R4.64], R21 ;  /* 0x0000001504001986 */ /* 0x0001e2000c101524 */
[----:B------:R-:W-:Y:S01]  /*23b0*/  LEA.HI.X R7, R170, R15, R7, 0x1, P4 ;  /* 0x0000000faa077211 */ /* 0x000fe200020f0c07 */
[----:B------:R-:W-:Y:S06]  /*23c0*/  @!P3 BRA `(.L_x_35) ;  /* 0x000000000004b947 */ /* 0x000fec0003800000 */
[----:B------:R1:W5:Y:S02]  /*23d0*/  LDG.E.LTC128B.U16 R19, desc[UR36][R6.64+0x2] ;  /* 0x0000022406137981 */ /* 0x000364000c1e1520 */
.L_x_35:
[----:B------:R-:W-:Y:S05]  /*23e0*/  BSYNC B1 ;  /* 0x0000000000017941 */ /* 0x000fea0003800000 */
.L_x_34:
[----:B0----5:R-:W-:Y:S01]  /*23f0*/  IMAD.U32 R21, R19, 0x10000, RZ ;  /* 0x0001000013157824 */ /* 0x021fe200078e00ff */
[----:B------:R-:W-:Y:S01]  /*2400*/  ISETP.GT.AND P2, PT, R3, 0x8, P2 ;  /* 0x000000080300780c */ /* 0x000fe20001744270 */
[----:B------:R-:W-:-:S04]  /*2410*/  IMAD.WIDE.U32 R168, R162, R166, R168 ;  /* 0x000000a6a2a87225 */ /* 0x000fc800078e00a8 */
[----:B------:R-:W-:Y:S01]  /*2420*/  FMUL R22, R21, R152 ;  /* 0x0000009815167220 */ /* 0x000fe20000400000 */
[----:B------:R-:W-:Y:S01]  /*2430*/  IMAD.IADD R177, R177, 0x1, R169 ;  /* 0x00000001b1b17824 */ /* 0x000fe200078e02a9 */
[----:B------:R-:W-:Y:S02]  /*2440*/  IADD3 R21, P1, R164, R168, RZ ;  /* 0x000000a8a4157210 */ /* 0x000fe40007f3e0ff */
[----:B------:R-:W-:-:S03]  /*2450*/  FFMA R22, R25, R153, R22 ;  /* 0x0000009919167223 */ /* 0x000fc60000000016 */
[----:B------:R-:W-:Y:S01]  /*2460*/  IMAD.X R164, R177, 0x1, R165, P1 ;  /* 0x00000001b1a47824 */ /* 0x000fe200008e06a5 */
[C---:B------:R-:W-:Y:S02]  /*2470*/  LEA R24, P1, R21.reuse, R14, 0x1 ;  /* 0x0000000e15187211 */ /* 0x040fe400078208ff */
[----:B------:R-:W-:Y:S02]  /*2480*/  F2FP.BF16.F32.PACK_AB R22, RZ, R22 ;  /* 0x00000016ff16723e */ /* 0x000fe400000010ff */
[----:B------:R-:W-:Y:S02]  /*2490*/  LEA.HI.X R25, R21, R15, R164, 0x1, P1 ;  /* 0x0000000f15197211 */ /* 0x000fe400008f0ca4 */
[----:B------:R-:W-:Y:S02]  /*24a0*/  PRMT R21, R22, 0x7610, R21 ;  /* 0x0000761016157816 */ /* 0x000fe40000000015 */
[----:B------:R-:W-:-:S03]  /*24b0*/  PRMT R22, R19, 0x7610, R22 ;  /* 0x0000761013167816 */ /* 0x000fc60000000016 */
[----:B------:R0:W-:Y:S04]  /*24c0*/  @P3 STG.E.U16 desc[UR36][R4.64+0x2], R21 ;  /* 0x0000021504003986 */ /* 0x0001e8000c101524 */
[----:B------:R-:W2:Y:S01]  /*24d0*/  @P2 LDG.E.LTC128B.U16 R22, desc[UR36][R24.64] ;  /* 0x0000002418162981 */ /* 0x000ea2000c1e1520 */
[----:B------:R-:W-:Y:S01]  /*24e0*/  IADD3 R8, P1, P3, R8, R168, R12 ;  /* 0x000000a808087210 */ /* 0x000fe20007b3e00c */
[----:B------:R-:W-:Y:S01]  /*24f0*/  BSSY B1, `(.L_x_36) ;  /* 0x0000011000017945 */ /* 0x000fe20003800000 */
[C---:B------:R-:W-:Y:S02]  /*2500*/  SHF.L.U64.HI R11, R10.reuse, 0x4, R11 ;  /* 0x000000040a0b7819 */ /* 0x040fe4000001020b */
[----:B------:R-:W-:Y:S02]  /*2510*/  IADD3.X R9, R9, R177, R13, P1, P3 ;  /* 0x000000b109097210 */ /* 0x000fe40000fe640d */
[----:B------:R-:W-:-:S02]  /*2520*/  LEA R10, P1, R10, R4, 0x4 ;  /* 0x000000040a0a7211 */ /* 0x000fc400078220ff */
[----:B------:R-:W-:Y:S01]  /*2530*/  ISETP.GT.AND P0, PT, R3, 0x8, P0 ;  /* 0x000000080300780c */ /* 0x000fe20000704270 */
[----:B0-----:R-:W-:-:S04]  /*2540*/  IMAD.WIDE.U32 R20, R2, R20, R8 ;  /* 0x0000001402147225 */ /* 0x001fc800078e0008 */
[----:B------:R-:W-:Y:S01]  /*2550*/  IMAD.X R11, R11, 0x1, R5, P1 ;  /* 0x000000010b0b7824 */ /* 0x000fe200008e0605 */
[----:B------:R-:W-:Y:S01]  /*2560*/  LEA R8, P3, R20, R14, 0x1 ;  /* 0x0000000e14087211 */ /* 0x000fe200078608ff */
[----:B------:R-:W-:-:S05]  /*2570*/  IMAD.IADD R2, R175, 0x1, R21 ;  /* 0x00000001af027824 */ /* 0x000fca00078e0215 */
[----:B------:R-:W-:Y:S01]  /*2580*/  LEA.HI.X R9, R20, R15, R2, 0x1, P3 ;  /* 0x0000000f14097211 */ /* 0x000fe200018f0c02 */
[----:B--2---:R-:W-:-:S04]  /*2590*/  IMAD.U32 R19, R22, 0x10000, RZ ;  /* 0x0001000016137824 */ /* 0x004fc800078e00ff */
[----:B------:R-:W-:-:S04]  /*25a0*/  FMUL R19, R19, R152 ;  /* 0x0000009813137220 */ /* 0x000fc80000400000 */
[----:B------:R-:W-:-:S05]  /*25b0*/  FFMA R19, R26, R153, R19 ;  /* 0x000000991a137223 */ /* 0x000fca0000000013 */
[----:B------:R-:W-:-:S05]  /*25c0*/  F2FP.BF16.F32.PACK_AB R19, RZ, R19 ;  /* 0x00000013ff13723e */ /* 0x000fca00000010ff */
[----:B------:R0:W-:Y:S01]  /*25d0*/  @P2 STG.E.U16 desc[UR36][R10.64], R19 ;  /* 0x000000130a002986 */ /* 0x0001e2000c101524 */
[----:B------:R-:W-:Y:S05]  /*25e0*/  @!P0 BRA `(.L_x_37) ;  /* 0x0000000000048947 */ /* 0x000fea0003800000 */
[----:B------:R2:W5:Y:S02]  /*25f0*/  LDG.E.LTC128B.U16 R22, desc[UR36][R8.64+0x2] ;  /* 0x0000022408167981 */ /* 0x000564000c1e1520 */
.L_x_37:
[----:B------:R-:W-:Y:S05]  /*2600*/  BSYNC B1 ;  /* 0x0000000000017941 */ /* 0x000fea0003800000 */
.L_x_36:
[----:B-----5:R-:W-:Y:S01]  /*2610*/  IMAD.U32 R13, R22, 0x10000, RZ ;  /* 0x00010000160d7824 */ /* 0x020fe200078e00ff */
[----:B------:R-:W-:Y:S01]  /*2620*/  ISETP.GT.AND P1, PT, R0, 0x8, PT ;  /* 0x000000080000780c */ /* 0x000fe20003f24270 */
[----:B------:R-:W-:Y:S02]  /*2630*/  BSSY B1, `(.L_x_38) ;  /* 0x0000008000017945 */ /* 0x000fe40003800000 */
[----:B------:R-:W-:Y:S01]  /*2640*/  FMUL R2, R13, R152 ;  /* 0x000000980d027220 */ /* 0x000fe20000400000 */
[----:B------:R-:W-:-:S03]  /*2650*/  ISETP.GT.AND P2, PT, R3, RZ, P1 ;  /* 0x000000ff0300720c */ /* 0x000fc60000f44270 */
[----:B------:R-:W-:-:S05]  /*2660*/  FFMA R2, R27, R153, R2 ;  /* 0x000000991b027223 */ /* 0x000fca0000000002 */
[----:B------:R-:W-:-:S05]  /*2670*/  F2FP.BF16.F32.PACK_AB R2, RZ, R2 ;  /* 0x00000002ff02723e */ /* 0x000fca00000010ff */
[----:B------:R3:W-:Y:S01]  /*2680*/  @P0 STG.E.U16 desc[UR36][R10.64+0x2], R2 ;  /* 0x000002020a000986 */ /* 0x0007e2000c101524 */
[----:B------:R-:W-:Y:S05]  /*2690*/  @!P2 BRA `(.L_x_39) ;  /* 0x000000000004a947 */ /* 0x000fea0003800000 */
[----:B------:R4:W5:Y:S02]  /*26a0*/  LDG.E.LTC128B.U16 R22, desc[UR36][R6.64+0x10] ;  /* 0x0000102406167981 */ /* 0x000964000c1e1520 */
.L_x_39:
[----:B------:R-:W-:Y:S05]  /*26b0*/  BSYNC B1 ;  /* 0x0000000000017941 */ /* 0x000fea0003800000 */
.L_x_38:
        /* <DEDUP_REMOVED lines=10> */
.L_x_41:
[----:B------:R-:W-:Y:S05]  /*2760*/  BSYNC B1 ;  /* 0x0000000000017941 */ /* 0x000fea0003800000 */
.L_x_40:
[----:B0----5:R-:W-:Y:S01]  /*2770*/  IMAD.U32 R13, R22, 0x10000, RZ ;  /* 0x00010000160d7824 */ /* 0x021fe200078e00ff */
[----:B------:R-:W-:Y:S01]  /*2780*/  ISETP.GT.AND P1, PT, R3, 0x8, P1 ;  /* 0x000000080300780c */ /* 0x000fe20000f24270 */
[----:B------:R-:W-:Y:S02]  /*2790*/  BSSY B1, `(.L_x_42) ;  /* 0x0000007000017945 */ /* 0x000fe40003800000 */
[----:B---3--:R-:W-:-:S04]  /*27a0*/  FMUL R2, R13, R152 ;  /* 0x000000980d027220 */ /* 0x008fc80000400000 */
[----:B------:R-:W-:-:S05]  /*27b0*/  FFMA R2, R29, R153, R2 ;  /* 0x000000991d027223 */ /* 0x000fca0000000002 */
[----:B------:R-:W-:-:S05]  /*27c0*/  F2FP.BF16.F32.PACK_AB R2, RZ, R2 ;  /* 0x00000002ff02723e */ /* 0x000fca00000010ff */
[----:B------:R0:W-:Y:S01]  /*27d0*/  @P3 STG.E.U16 desc[UR36][R4.64+0x12], R2 ;  /* 0x0000120204003986 */ /* 0x0001e2000c101524 */
[----:B------:R-:W-:Y:S05]  /*27e0*/  @!P1 BRA `(.L_x_43) ;  /* 0x0000000000049947 */ /* 0x000fea0003800000 */
[----:B------:R3:W5:Y:S02]  /*27f0*/  LDG.E.LTC128B.U16 R22, desc[UR36][R8.64+0x10] ;  /* 0x0000102408167981 */ /* 0x000764000c1e1520 */
.L_x_43:
[----:B------:R-:W-:Y:S05]  /*2800*/  BSYNC B1 ;  /* 0x0000000000017941 */ /* 0x000fea0003800000 */
.L_x_42:
[----:B-----5:R-:W-:Y:S01]  /*2810*/  IMAD.U32 R13, R22, 0x10000, RZ ;  /* 0x00010000160d7824 */ /* 0x020fe200078e00ff */
[----:B------:R-:W-:Y:S01]  /*2820*/  ISETP.GT.AND P0, PT, R3, 0x8, P0 ;  /* 0x000000080300780c */ /* 0x000fe20000704270 */
[----:B------:R-:W-:Y:S02]  /*2830*/  BSSY B1, `(.L_x_44) ;  /* 0x0000007000017945 */ /* 0x000fe40003800000 */
[----:B------:R-:W-:-:S04]  /*2840*/  FMUL R13, R13, R152 ;  /* 0x000000980d0d7220 */ /* 0x000fc80000400000 */
[----:B------:R-:W-:-:S05]  /*2850*/  FFMA R13, R30, R153, R13 ;  /* 0x000000991e0d7223 */ /* 0x000fca000000000d */
[----:B------:R-:W-:-:S05]  /*2860*/  F2FP.BF16.F32.PACK_AB R13, RZ, R13 ;  /* 0x0000000dff0d723e */ /* 0x000fca00000010ff */
[----:B------:R0:W-:Y:S01]  /*2870*/  @P1 STG.E.U16 desc[UR36][R10.64+0x10], R13 ;  /* 0x0000100d0a001986 */ /* 0x0001e2000c101524 */
[----:B------:R-:W-:Y:S05]  /*2880*/  @!P0 BRA `(.L_x_45) ;  /* 0x0000000000048947 */ /* 0x000fea0003800000 */
[----:B------:R0:W5:Y:S02]  /*2890*/  LDG.E.LTC128B.U16 R22, desc[UR36][R8.64+0x12] ;  /* 0x0000122408167981 */ /* 0x000164000c1e1520 */
.L_x_45:
[----:B------:R-:W-:Y:S05]  /*28a0*/  BSYNC B1 ;  /* 0x0000000000017941 */ /* 0x000fea0003800000 */
.L_x_44:
[----:B0----5:R-:W-:Y:S01]  /*28b0*/  IMAD.U32 R13, R22, 0x10000, RZ ;  /* 0x00010000160d7824 */ /* 0x021fe200078e00ff */
        /* <DEDUP_REMOVED lines=9> */
.L_x_47:
[----:B------:R-:W-:Y:S05]  /*2950*/  BSYNC B1 ;  /* 0x0000000000017941 */ /* 0x000fea0003800000 */
.L_x_46:
        /* <DEDUP_REMOVED lines=10> */
.L_x_49:
[----:B------:R-:W-:Y:S05]  /*2a00*/  BSYNC B1 ;  /* 0x0000000000017941 */ /* 0x000fea0003800000 */
.L_x_48:
[----:B0----5:R-:W-:Y:S01]  /*2a10*/  IMAD.U32 R13, R22, 0x10000, RZ ;  /* 0x00010000160d7824 */ /* 0x021fe200078e00ff */
        /* <DEDUP_REMOVED lines=8> */
.L_x_51:
[----:B------:R-:W-:Y:S05]  /*2aa0*/  BSYNC B1 ;  /* 0x0000000000017941 */ /* 0x000fea0003800000 */
.L_x_50:
        /* <DEDUP_REMOVED lines=9> */
.L_x_53:
[----:B------:R-:W-:Y:S05]  /*2b40*/  BSYNC B1 ;  /* 0x0000000000017941 */ /* 0x000fea0003800000 */
.L_x_52:
        /* <DEDUP_REMOVED lines=10> */
.L_x_55:
[----:B------:R-:W-:Y:S05]  /*2bf0*/  BSYNC B1 ;  /* 0x0000000000017941 */ /* 0x000fea0003800000 */
.L_x_54:
        /* <DEDUP_REMOVED lines=10> */
.L_x_57:
[----:B------:R-:W-:Y:S05]  /*2ca0*/  BSYNC B1 ;  /* 0x0000000000017941 */ /* 0x000fea0003800000 */
.L_x_56:
        /* <DEDUP_REMOVED lines=9> */
.L_x_59:
[----:B------:R-:W-:Y:S05]  /*2d40*/  BSYNC B1 ;  /* 0x0000000000017941 */ /* 0x000fea0003800000 */
.L_x_58:
        /* <DEDUP_REMOVED lines=9> */
.L_x_61:
[----:B------:R-:W-:Y:S05]  /*2de0*/  BSYNC B1 ;  /* 0x0000000000017941 */ /* 0x000fea0003800000 */
.L_x_60:
        /* <DEDUP_REMOVED lines=10> */
.L_x_63:
[----:B------:R-:W-:Y:S05]  /*2e90*/  BSYNC B1 ;  /* 0x0000000000017941 */ /* 0x000fea0003800000 */
.L_x_62:
        /* <DEDUP_REMOVED lines=10> */
.L_x_65:
[----:B------:R-:W-:Y:S05]  /*2f40*/  BSYNC B1 ;  /* 0x0000000000017941 */ /* 0x000fea0003800000 */
.L_x_64:
        /* <DEDUP_REMOVED lines=9> */
.L_x_67:
[----:B------:R-:W-:Y:S05]  /*2fe0*/  BSYNC B1 ;  /* 0x0000000000017941 */ /* 0x000fea0003800000 */
.L_x_66:
        /* <DEDUP_REMOVED lines=9> */
.L_x_69:
[----:B------:R-:W-:Y:S05]  /*3080*/  BSYNC B1 ;  /* 0x0000000000017941 */ /* 0x000fea0003800000 */
.L_x_68:
        /* <DEDUP_REMOVED lines=10> */
.L_x_71:
[----:B------:R-:W-:Y:S05]  /*3130*/  BSYNC B1 ;  /* 0x0000000000017941 */ /* 0x000fea0003800000 */
.L_x_70:
        /* <DEDUP_REMOVED lines=10> */
.L_x_73:
[----:B------:R-:W-:Y:S05]  /*31e0*/  BSYNC B1 ;  /* 0x0000000000017941 */ /* 0x000fea0003800000 */
.L_x_72:
        /* <DEDUP_REMOVED lines=9> */
.L_x_75:
[----:B------:R-:W-:Y:S05]  /*3280*/  BSYNC B1 ;  /* 0x0000000000017941 */ /* 0x000fea0003800000 */
.L_x_74:
        /* <DEDUP_REMOVED lines=9> */
.L_x_77:
[----:B------:R-:W-:Y:S05]  /*3320*/  BSYNC B1 ;  /* 0x0000000000017941 */ /* 0x000fea0003800000 */
.L_x_76:
        /* <DEDUP_REMOVED lines=10> */
.L_x_79:
[----:B------:R-:W-:Y:S05]  /*33d0*/  BSYNC B1 ;  /* 0x0000000000017941 */ /* 0x000fea0003800000 */
.L_x_78:
        /* <DEDUP_REMOVED lines=10> */
.L_x_81:
[----:B------:R-:W-:Y:S05]  /*3480*/  BSYNC B1 ;  /* 0x0000000000017941 */ /* 0x000fea0003800000 */
.L_x_80:
        /* <DEDUP_REMOVED lines=9> */
.L_x_83:
[----:B------:R-:W-:Y:S05]  /*3520*/  BSYNC B1 ;  /* 0x0000000000017941 */ /* 0x000fea0003800000 */
.L_x_82:
        /* <DEDUP_REMOVED lines=9> */
.L_x_85:
[----:B------:R-:W-:Y:S05]  /*35c0*/  BSYNC B1 ;  /* 0x0000000000017941 */ /* 0x000fea0003800000 */
.L_x_84:
        /* <DEDUP_REMOVED lines=10> */
.L_x_87:
[----:B------:R-:W-:Y:S05]  /*3670*/  BSYNC B1 ;  /* 0x0000000000017941 */ /* 0x000fea0003800000 */
.L_x_86:
        /* <DEDUP_REMOVED lines=10> */
.L_x_89:
[----:B------:R-:W-:Y:S05]  /*3720*/  BSYNC B1 ;  /* 0x0000000000017941 */ /* 0x000fea0003800000 */
.L_x_88:
        /* <DEDUP_REMOVED lines=9> */
.L_x_91:
[----:B------:R-:W-:Y:S05]  /*37c0*/  BSYNC B1 ;  /* 0x0000000000017941 */ /* 0x000fea0003800000 */
.L_x_90:
        /* <DEDUP_REMOVED lines=9> */
.L_x_93:
[----:B------:R-:W-:Y:S05]  /*3860*/  BSYNC B1 ;  /* 0x0000000000017941 */ /* 0x000fea0003800000 */
.L_x_92:
        /* <DEDUP_REMOVED lines=10> */
.L_x_95:
[----:B------:R-:W-:Y:S05]  /*3910*/  BSYNC B1 ;  /* 0x0000000000017941 */ /* 0x000fea0003800000 */
.L_x_94:
        /* <DEDUP_REMOVED lines=10> */
.L_x_97:
[----:B------:R-:W-:Y:S05]  /*39c0*/  BSYNC B1 ;  /* 0x0000000000017941 */ /* 0x000fea0003800000 */
.L_x_96:
        /* <DEDUP_REMOVED lines=9> */
.L_x_99:
[----:B------:R-:W-:Y:S05]  /*3a60*/  BSYNC B1 ;  /* 0x0000000000017941 */ /* 0x000fea0003800000 */
.L_x_98:
        /* <DEDUP_REMOVED lines=9> */
.L_x_101:
[----:B------:R-:W-:Y:S05]  /*3b00*/  BSYNC B1 ;  /* 0x0000000000017941 */ /* 0x000fea0003800000 */
.L_x_100:
        /* <DEDUP_REMOVED lines=10> */
.L_x_103:
[----:B------:R-:W-:Y:S05]  /*3bb0*/  BSYNC B1 ;  /* 0x0000000000017941 */ /* 0x000fea0003800000 */
.L_x_102:
        /* <DEDUP_REMOVED lines=10> */
.L_x_105:
[----:B------:R-:W-:Y:S05]  /*3c60*/  BSYNC B1 ;  /* 0x0000000000017941 */ /* 0x000fea0003800000 */
.L_x_104:
        /* <DEDUP_REMOVED lines=9> */
.L_x_107:
[----:B------:R-:W-:Y:S05]  /*3d00*/  BSYNC B1 ;  /* 0x0000000000017941 */ /* 0x000fea0003800000 */
.L_x_106:
        /* <DEDUP_REMOVED lines=9> */
.L_x_109:
[----:B------:R-:W-:Y:S05]  /*3da0*/  BSYNC B1 ;  /* 0x0000000000017941 */ /* 0x000fea0003800000 */
.L_x_108:
        /* <DEDUP_REMOVED lines=10> */
.L_x_111:
[----:B------:R-:W-:Y:S05]  /*3e50*/  BSYNC B1 ;  /* 0x0000000000017941 */ /* 0x000fea0003800000 */
.L_x_110:
        /* <DEDUP_REMOVED lines=10> */
.L_x_113:
[----:B------:R-:W-:Y:S05]  /*3f00*/  BSYNC B1 ;  /* 0x0000000000017941 */ /* 0x000fea0003800000 */
.L_x_112:
        /* <DEDUP_REMOVED lines=9> */
.L_x_115:
[----:B------:R-:W-:Y:S05]  /*3fa0*/  BSYNC B1 ;  /* 0x0000000000017941 */ /* 0x000fea0003800000 */
.L_x_114:
        /* <DEDUP_REMOVED lines=9> */
.L_x_117:
[----:B------:R-:W-:Y:S05]  /*4040*/  BSYNC B1 ;  /* 0x0000000000017941 */ /* 0x000fea0003800000 */
.L_x_116:
        /* <DEDUP_REMOVED lines=10> */
.L_x_119:
[----:B------:R-:W-:Y:S05]  /*40f0*/  BSYNC B1 ;  /* 0x0000000000017941 */ /* 0x000fea0003800000 */
.L_x_118:
        /* <DEDUP_REMOVED lines=10> */
.L_x_121:
[----:B------:R-:W-:Y:S05]  /*41a0*/  BSYNC B1 ;  /* 0x0000000000017941 */ /* 0x000fea0003800000 */
.L_x_120:
        /* <DEDUP_REMOVED lines=9> */
.L_x_123:
[----:B------:R-:W-:Y:S05]  /*4240*/  BSYNC B1 ;  /* 0x0000000000017941 */ /* 0x000fea0003800000 */
.L_x_122:
        /* <DEDUP_REMOVED lines=9> */
.L_x_125:
[----:B------:R-:W-:Y:S05]  /*42e0*/  BSYNC B1 ;  /* 0x0000000000017941 */ /* 0x000fea0003800000 */
.L_x_124:
        /* <DEDUP_REMOVED lines=10> */
.L_x_127:
[----:B------:R-:W-:Y:S05]  /*4390*/  BSYNC B1 ;  /* 0x0000000000017941 */ /* 0x000fea0003800000 */
.L_x_126:
        /* <DEDUP_REMOVED lines=10> */
.L_x_129:
[----:B------:R-:W-:Y:S05]  /*4440*/  BSYNC B1 ;  /* 0x0000000000017941 */ /* 0x000fea0003800000 */
.L_x_128:
        /* <DEDUP_REMOVED lines=9> */
.L_x_131:
[----:B------:R-:W-:Y:S05]  /*44e0*/  BSYNC B1 ;  /* 0x0000000000017941 */ /* 0x000fea0003800000 */
.L_x_130:
        /* <DEDUP_REMOVED lines=9> */
.L_x_133:
[----:B------:R-:W-:Y:S05]  /*4580*/  BSYNC B1 ;  /* 0x0000000000017941 */ /* 0x000fea0003800000 */
.L_x_132:
        /* <DEDUP_REMOVED lines=10> */
.L_x_135:
[----:B------:R-:W-:Y:S05]  /*4630*/  BSYNC B1 ;  /* 0x0000000000017941 */ /* 0x000fea0003800000 */
.L_x_134:
        /* <DEDUP_REMOVED lines=10> */
.L_x_137:
[----:B------:R-:W-:Y:S05]  /*46e0*/  BSYNC B1 ;  /* 0x0000000000017941 */ /* 0x000fea0003800000 */
.L_x_136:
        /* <DEDUP_REMOVED lines=9> */
.L_x_139:
[----:B------:R-:W-:Y:S05]  /*4780*/  BSYNC B1 ;  /* 0x0000000000017941 */ /* 0x000fea0003800000 */
.L_x_138:
        /* <DEDUP_REMOVED lines=9> */
.L_x_141:
[----:B------:R-:W-:Y:S05]  /*4820*/  BSYNC B1 ;  /* 0x0000000000017941 */ /* 0x000fea0003800000 */
.L_x_140:
        /* <DEDUP_REMOVED lines=10> */
.L_x_143:
[----:B------:R-:W-:Y:S05]  /*48d0*/  BSYNC B1 ;  /* 0x0000000000017941 */ /* 0x000fea0003800000 */
.L_x_142:
        /* <DEDUP_REMOVED lines=10> */
.L_x_145:
[----:B------:R-:W-:Y:S05]  /*4980*/  BSYNC B1 ;  /* 0x0000000000017941 */ /* 0x000fea0003800000 */
.L_x_144:
        /* <DEDUP_REMOVED lines=9> */
.L_x_147:
[----:B------:R-:W-:Y:S05]  /*4a20*/  BSYNC B1 ;  /* 0x0000000000017941 */ /* 0x000fea0003800000 */
.L_x_146:
        /* <DEDUP_REMOVED lines=9> */
.L_x_149:
[----:B------:R-:W-:Y:S05]  /*4ac0*/  BSYNC B1 ;  /* 0x0000000000017941 */ /* 0x000fea0003800000 */
.L_x_148:
        /* <DEDUP_REMOVED lines=10> */
.L_x_151:
[----:B------:R-:W-:Y:S05]  /*4b70*/  BSYNC B1 ;  /* 0x0000000000017941 */ /* 0x000fea0003800000 */
.L_x_150:
        /* <DEDUP_REMOVED lines=10> */
.L_x_153:
[----:B------:R-:W-:Y:S05]  /*4c20*/  BSYNC B1 ;  /* 0x0000000000017941 */ /* 0x000fea0003800000 */
.L_x_152:
        /* <DEDUP_REMOVED lines=9> */
.L_x_155:
[----:B------:R-:W-:Y:S05]  /*4cc0*/  BSYNC B1 ;  /* 0x0000000000017941 */ /* 0x000fea0003800000 */
.L_x_154:
        /* <DEDUP_REMOVED lines=9> */
.L_x_157:
[----:B------:R-:W-:Y:S05]  /*4d60*/  BSYNC B1 ;  /* 0x0000000000017941 */ /* 0x000fea0003800000 */
.L_x_156:
        /* <DEDUP_REMOVED lines=10> */
.L_x_159:
[----:B------:R-:W-:Y:S05]  /*4e10*/  BSYNC B1 ;  /* 0x0000000000017941 */ /* 0x000fea0003800000 */
.L_x_158:
        /* <DEDUP_REMOVED lines=10> */
.L_x_161:
[----:B------:R-:W-:Y:S05]  /*4ec0*/  BSYNC B1 ;  /* 0x0000000000017941 */ /* 0x000fea0003800000 */
.L_x_160:
        /* <DEDUP_REMOVED lines=9> */
.L_x_163:
[----:B------:R-:W-:Y:S05]  /*4f60*/  BSYNC B1 ;  /* 0x0000000000017941 */ /* 0x000fea0003800000 */
.L_x_162:
        /* <DEDUP_REMOVED lines=9> */
.L_x_165:
[----:B------:R-:W-:Y:S05]  /*5000*/  BSYNC B1 ;  /* 0x0000000000017941 */ /* 0x000fea0003800000 */
.L_x_164:
        /* <DEDUP_REMOVED lines=10> */
.L_x_167:
[----:B------:R-:W-:Y:S05]  /*50b0*/  BSYNC B1 ;  /* 0x0000000000017941 */ /* 0x000fea0003800000 */
.L_x_166:
        /* <DEDUP_REMOVED lines=10> */
.L_x_169:
[----:B------:R-:W-:Y:S05]  /*5160*/  BSYNC B1 ;  /* 0x0000000000017941 */ /* 0x000fea0003800000 */
.L_x_168:
        /* <DEDUP_REMOVED lines=9> */
.L_x_171:
[----:B------:R-:W-:Y:S05]  /*5200*/  BSYNC B1 ;  /* 0x0000000000017941 */ /* 0x000fea0003800000 */
.L_x_170:
        /* <DEDUP_REMOVED lines=9> */
.L_x_173:
[----:B------:R-:W-:Y:S05]  /*52a0*/  BSYNC B1 ;  /* 0x0000000000017941 */ /* 0x000fea0003800000 */
.L_x_172:
        /* <DEDUP_REMOVED lines=10> */
.L_x_175:
[----:B------:R-:W-:Y:S05]  /*5350*/  BSYNC B1 ;  /* 0x0000000000017941 */ /* 0x000fea0003800000 */
.L_x_174:
        /* <DEDUP_REMOVED lines=10> */
.L_x_177:
[----:B------:R-:W-:Y:S05]  /*5400*/  BSYNC B1 ;  /* 0x0000000000017941 */ /* 0x000fea0003800000 */
.L_x_176:
        /* <DEDUP_REMOVED lines=9> */
.L_x_179:
[----:B------:R-:W-:Y:S05]  /*54a0*/  BSYNC B1 ;  /* 0x0000000000017941 */ /* 0x000fea0003800000 */
.L_x_178:
        /* <DEDUP_REMOVED lines=9> */
.L_x_181:
[----:B------:R-:W-:Y:S05]  /*5540*/  BSYNC B1 ;  /* 0x0000000000017941 */ /* 0x000fea0003800000 */
.L_x_180:
        /* <DEDUP_REMOVED lines=10> */
.L_x_183:
[----:B------:R-:W-:Y:S05]  /*55f0*/  BSYNC B1 ;  /* 0x0000000000017941 */ /* 0x000fea0003800000 */
.L_x_182:
        /* <DEDUP_REMOVED lines=10> */
.L_x_185:
[----:B------:R-:W-:Y:S05]  /*56a0*/  BSYNC B1 ;  /* 0x0000000000017941 */ /* 0x000fea0003800000 */
.L_x_184:
        /* <DEDUP_REMOVED lines=9> */
.L_x_187:
[----:B------:R-:W-:Y:S05]  /*5740*/  BSYNC B1 ;  /* 0x0000000000017941 */ /* 0x000fea0003800000 */
.L_x_186:
        /* <DEDUP_REMOVED lines=9> */
.L_x_189:
[----:B------:R-:W-:Y:S05]  /*57e0*/  BSYNC B1 ;  /* 0x0000000000017941 */ /* 0x000fea0003800000 */
.L_x_188:
        /* <DEDUP_REMOVED lines=10> */
.L_x_191:
[----:B------:R-:W-:Y:S05]  /*5890*/  BSYNC B1 ;  /* 0x0000000000017941 */ /* 0x000fea0003800000 */
.L_x_190:
        /* <DEDUP_REMOVED lines=10> */
.L_x_193:
[----:B------:R-:W-:Y:S05]  /*5940*/  BSYNC B1 ;  /* 0x0000000000017941 */ /* 0x000fea0003800000 */
.L_x_192:
        /* <DEDUP_REMOVED lines=9> */
.L_x_195:
[----:B------:R-:W-:Y:S05]  /*59e0*/  BSYNC B1 ;  /* 0x0000000000017941 */ /* 0x000fea0003800000 */
.L_x_194:
        /* <DEDUP_REMOVED lines=9> */
.L_x_197:
[----:B------:R-:W-:Y:S05]  /*5a80*/  BSYNC B1 ;  /* 0x0000000000017941 */ /* 0x000fea0003800000 */
.L_x_196:
        /* <DEDUP_REMOVED lines=10> */
.L_x_199:
[----:B------:R-:W-:Y:S05]  /*5b30*/  BSYNC B1 ;  /* 0x0000000000017941 */ /* 0x000fea0003800000 */
.L_x_198:
        /* <DEDUP_REMOVED lines=10> */
.L_x_201:
[----:B------:R-:W-:Y:S05]  /*5be0*/  BSYNC B1 ;  /* 0x0000000000017941 */ /* 0x000fea0003800000 */
.L_x_200:
        /* <DEDUP_REMOVED lines=9> */
.L_x_203:
[----:B------:R-:W-:Y:S05]  /*5c80*/  BSYNC B1 ;  /* 0x0000000000017941 */ /* 0x000fea0003800000 */
.L_x_202:
        /* <DEDUP_REMOVED lines=9> */
.L_x_205:
[----:B------:R-:W-:Y:S05]  /*5d20*/  BSYNC B1 ;  /* 0x0000000000017941 */ /* 0x000fea0003800000 */
.L_x_204:
        /* <DEDUP_REMOVED lines=10> */
.L_x_207:
[----:B------:R-:W-:Y:S05]  /*5dd0*/  BSYNC B1 ;  /* 0x0000000000017941 */ /* 0x000fea0003800000 */
.L_x_206:
        /* <DEDUP_REMOVED lines=10> */
.L_x_209:
[----:B------:R-:W-:Y:S05]  /*5e80*/  BSYNC B1 ;  /* 0x0000000000017941 */ /* 0x000fea0003800000 */
.L_x_208:
        /* <DEDUP_REMOVED lines=9> */
.L_x_211:
[----:B------:R-:W-:Y:S05]  /*5f20*/  BSYNC B1 ;  /* 0x0000000000017941 */ /* 0x000fea0003800000 */
.L_x_210:
        /* <DEDUP_REMOVED lines=9> */
.L_x_213:
[----:B------:R-:W-:Y:S05]  /*5fc0*/  BSYNC B1 ;  /* 0x0000000000017941 */ /* 0x000fea0003800000 */
.L_x_212:
        /* <DEDUP_REMOVED lines=10> */
.L_x_215:
[----:B------:R-:W-:Y:S05]  /*6070*/  BSYNC B1 ;  /* 0x0000000000017941 */ /* 0x000fea0003800000 */
.L_x_214:
        /* <DEDUP_REMOVED lines=10> */
.L_x_217:
[----:B------:R-:W-:Y:S05]  /*6120*/  BSYNC B1 ;  /* 0x0000000000017941 */ /* 0x000fea0003800000 */
.L_x_216:
        /* <DEDUP_REMOVED lines=9> */
.L_x_219:
[----:B------:R-:W-:Y:S05]  /*61c0*/  BSYNC B1 ;  /* 0x0000000000017941 */ /* 0x000fea0003800000 */
.L_x_218:
        /* <DEDUP_REMOVED lines=9> */
.L_x_221:
[----:B------:R-:W-:Y:S05]  /*6260*/  BSYNC B1 ;  /* 0x0000000000017941 */ /* 0x000fea0003800000 */
.L_x_220:
        /* <DEDUP_REMOVED lines=10> */
.L_x_223:
[----:B------:R-:W-:Y:S05]  /*6310*/  BSYNC B1 ;  /* 0x0000000000017941 */ /* 0x000fea0003800000 */
.L_x_222:
        /* <DEDUP_REMOVED lines=10> */
.L_x_225:
[----:B------:R-:W-:Y:S05]  /*63c0*/  BSYNC B1 ;  /* 0x0000000000017941 */ /* 0x000fea0003800000 */
.L_x_224:
        /* <DEDUP_REMOVED lines=9> */
.L_x_227:
[----:B------:R-:W-:Y:S05]  /*6460*/  BSYNC B1 ;  /* 0x0000000000017941 */ /* 0x000fea0003800000 */
.L_x_226:
        /* <DEDUP_REMOVED lines=9> */
.L_x_229:
[----:B------:R-:W-:Y:S05]  /*6500*/  BSYNC B1 ;  /* 0x0000000000017941 */ /* 0x000fea0003800000 */
.L_x_228:
        /* <DEDUP_REMOVED lines=10> */
.L_x_231:
[----:B------:R-:W-:Y:S05]  /*65b0*/  BSYNC B1 ;  /* 0x0000000000017941 */ /* 0x000fea0003800000 */
.L_x_230:
        /* <DEDUP_REMOVED lines=10> */
.L_x_233:
[----:B------:R-:W-:Y:S05]  /*6660*/  BSYNC B1 ;  /* 0x0000000000017941 */ /* 0x000fea0003800000 */
.L_x_232:
        /* <DEDUP_REMOVED lines=9> */
.L_x_235:
[----:B------:R-:W-:Y:S05]  /*6700*/  BSYNC B1 ;  /* 0x0000000000017941 */ /* 0x000fea0003800000 */
.L_x_234:
        /* <DEDUP_REMOVED lines=9> */
.L_x_237:
[----:B------:R-:W-:Y:S05]  /*67a0*/  BSYNC B1 ;  /* 0x0000000000017941 */ /* 0x000fea0003800000 */
.L_x_236:
        /* <DEDUP_REMOVED lines=10> */
.L_x_239:
[----:B------:R-:W-:Y:S05]  /*6850*/  BSYNC B1 ;  /* 0x0000000000017941 */ /* 0x000fea0003800000 */
.L_x_238:
        /* <DEDUP_REMOVED lines=10> */
.L_x_241:
[----:B------:R-:W-:Y:S05]  /*6900*/  BSYNC B1 ;  /* 0x0000000000017941 */ /* 0x000fea0003800000 */
.L_x_240:
        /* <DEDUP_REMOVED lines=9> */
.L_x_243:
[----:B------:R-:W-:Y:S05]  /*69a0*/  BSYNC B1 ;  /* 0x0000000000017941 */ /* 0x000fea0003800000 */
.L_x_242:
        /* <DEDUP_REMOVED lines=9> */
.L_x_245:
[----:B------:R-:W-:Y:S05]  /*6a40*/  BSYNC B1 ;  /* 0x0000000000017941 */ /* 0x000fea0003800000 */
.L_x_244:
        /* <DEDUP_REMOVED lines=10> */
.L_x_247:
[----:B------:R-:W-:Y:S05]  /*6af0*/  BSYNC B1 ;  /* 0x0000000000017941 */ /* 0x000fea0003800000 */
.L_x_246:
        /* <DEDUP_REMOVED lines=10> */
.L_x_249:
[----:B------:R-:W-:Y:S05]  /*6ba0*/  BSYNC B1 ;  /* 0x0000000000017941 */ /* 0x000fea0003800000 */
.L_x_248:
        /* <DEDUP_REMOVED lines=9> */
.L_x_251:
[----:B------:R-:W-:Y:S05]  /*6c40*/  BSYNC B1 ;  /* 0x0000000000017941 */ /* 0x000fea0003800000 */
.L_x_250:
        /* <DEDUP_REMOVED lines=9> */
.L_x_253:
[----:B------:R-:W-:Y:S05]  /*6ce0*/  BSYNC B1 ;  /* 0x0000000000017941 */ /* 0x000fea0003800000 */
.L_x_252:
        /* <DEDUP_REMOVED lines=10> */
.L_x_255:
[----:B------:R-:W-:Y:S05]  /*6d90*/  BSYNC B1 ;  /* 0x0000000000017941 */ /* 0x000fea0003800000 */
.L_x_254:
        /* <DEDUP_REMOVED lines=10> */
.L_x_257:
[----:B------:R-:W-:Y:S05]  /*6e40*/  BSYNC B1 ;  /* 0x0000000000017941 */ /* 0x000fea0003800000 */
.L_x_256:
        /* <DEDUP_REMOVED lines=9> */
.L_x_259:
[----:B------:R-:W-:Y:S05]  /*6ee0*/  BSYNC B1 ;  /* 0x0000000000017941 */ /* 0x000fea0003800000 */
.L_x_258:
        /* <DEDUP_REMOVED lines=9> */
.L_x_261:
[----:B------:R-:W-:Y:S05]  /*6f80*/  BSYNC B1 ;  /* 0x0000000000017941 */ /* 0x000fea0003800000 */
.L_x_260:
        /* <DEDUP_REMOVED lines=10> */
.L_x_263:
[----:B------:R-:W-:Y:S05]  /*7030*/  BSYNC B1 ;  /* 0x0000000000017941 */ /* 0x000fea0003800000 */
.L_x_262:
        /* <DEDUP_REMOVED lines=10> */
.L_x_265:
[----:B------:R-:W-:Y:S05]  /*70e0*/  BSYNC B1 ;  /* 0x0000000000017941 */ /* 0x000fea0003800000 */
.L_x_264:
        /* <DEDUP_REMOVED lines=9> */
.L_x_267:
[----:B------:R-:W-:Y:S05]  /*7180*/  BSYNC B1 ;  /* 0x0000000000017941 */ /* 0x000fea0003800000 */
.L_x_266:
        /* <DEDUP_REMOVED lines=9> */
.L_x_269:
[----:B------:R-:W-:Y:S05]  /*7220*/  BSYNC B1 ;  /* 0x0000000000017941 */ /* 0x000fea0003800000 */
.L_x_268:
        /* <DEDUP_REMOVED lines=10> */
.L_x_271:
[----:B------:R-:W-:Y:S05]  /*72d0*/  BSYNC B1 ;  /* 0x0000000000017941 */ /* 0x000fea0003800000 */
.L_x_270:
        /* <DEDUP_REMOVED lines=10> */
.L_x_273:
[----:B------:R-:W-:Y:S05]  /*7380*/  BSYNC B1 ;  /* 0x0000000000017941 */ /* 0x000fea0003800000 */
.L_x_272:
        /* <DEDUP_REMOVED lines=9> */
.L_x_275:
[----:B------:R-:W-:Y:S05]  /*7420*/  BSYNC B1 ;  /* 0x0000000000017941 */ /* 0x000fea0003800000 */
.L_x_274:
        /* <DEDUP_REMOVED lines=9> */
.L_x_277:
[----:B------:R-:W-:Y:S05]  /*74c0*/  BSYNC B1 ;  /* 0x0000000000017941 */ /* 0x000fea0003800000 */
.L_x_276:
        /* <DEDUP_REMOVED lines=10> */
.L_x_279:
[----:B------:R-:W-:Y:S05]  /*7570*/  BSYNC B1 ;  /* 0x0000000000017941 */ /* 0x000fea0003800000 */
.L_x_278:
        /* <DEDUP_REMOVED lines=10> */
.L_x_281:
[----:B------:R-:W-:Y:S05]  /*7620*/  BSYNC B1 ;  /* 0x0000000000017941 */ /* 0x000fea0003800000 */
.L_x_280:
[----:B01--45:R-:W-:Y:S01]  /*7630*/  IMAD.U32 R7, R22, 0x10000, RZ ;  /* 0x0001000016077824 */ /* 0x033fe200078e00ff */
        /* <DEDUP_REMOVED lines=8> */
.L_x_283:
[----:B------:R-:W-:Y:S05]  /*76c0*/  BSYNC B1 ;  /* 0x0000000000017941 */ /* 0x000fea0003800000 */
.L_x_282:
[----:B0----5:R-:W-:Y:S01]  /*76d0*/  IMAD.U32 R5, R22, 0x10000, RZ ;  /* 0x0001000016057824 */ /* 0x021fe200078e00ff */
[----:B------:R-:W-:Y:S01]  /*76e0*/  ISETP.GT.AND P0, PT, R3, 0x8, P0 ;  /* 0x000000080300780c */ /* 0x000fe20000704270 */
[----:B------:R-:W-:Y:S01]  /*76f0*/  @P1 IMAD.MOV.U32 R4, RZ, RZ, R10 ;  /* 0x000000ffff041224 */ /* 0x000fe200078e000a */
[----:B------:R-:W-:Y:S01]  /*7700*/  BSSY B1, `(.L_x_284) ;  /* 0x0000009000017945 */ /* 0x000fe20003800000 */
[----:B------:R-:W-:-:S04]  /*7710*/  FMUL R5, R5, R152 ;  /* 0x0000009805057220 */ /* 0x000fc80000400000 */
[----:B------:R-:W-:-:S05]  /*7720*/  FFMA R5, R150, R153, R5 ;  /* 0x0000009996057223 */ /* 0x000fca0000000005 */
[----:B------:R-:W-:-:S04]  /*7730*/  F2FP.BF16.F32.PACK_AB R5, RZ, R5 ;  /* 0x00000005ff05723e */ /* 0x000fc800000010ff */
[----:B------:R-:W-:Y:S01]  /*7740*/  PRMT R2, R5, 0x7610, R2 ;  /* 0x0000761005027816 */ /* 0x000fe20000000002 */
[----:B------:R-:W-:-:S05]  /*7750*/  @P1 IMAD.MOV.U32 R5, RZ, RZ, R11 ;  /* 0x000000ffff051224 */ /* 0x000fca00078e000b */
[----:B------:R0:W-:Y:S01]  /*7760*/  @P1 STG.E.U16 desc[UR36][R4.64+0x1f0], R2 ;  /* 0x0001f00204001986 */ /* 0x0001e2000c101524 */
[----:B------:R-:W-:Y:S05]  /*7770*/  @!P0 BRA `(.L_x_285) ;  /* 0x0000000000048947 */ /* 0x000fea0003800000 */
[----:B------:R4:W5:Y:S02]  /*7780*/  LDG.E.LTC128B.U16 R22, desc[UR36][R8.64+0x1f2] ;  /* 0x0001f22408167981 */ /* 0x000964000c1e1520 */
.L_x_285:
[----:B------:R-:W-:Y:S05]  /*7790*/  BSYNC B1 ;  /* 0x0000000000017941 */ /* 0x000fea0003800000 */
.L_x_284:
[----:B------:R-:W-:Y:S05]  /*77a0*/  @!P0 BRA `(.L_x_286) ;  /* 0x0000002400488947 */ /* 0x000fea0003800000 */
[----:B-----5:R-:W-:-:S04]  /*77b0*/  IMAD.U32 R3, R22, 0x10000, RZ ;  /* 0x0001000016037824 */ /* 0x020fc800078e00ff */
[----:B------:R-:W-:-:S04]  /*77c0*/  FMUL R0, R3, R152 ;  /* 0x0000009803007220 */ /* 0x000fc80000400000 */
[----:B------:R-:W-:-:S05]  /*77d0*/  FFMA R0, R151, R153, R0 ;  /* 0x0000009997007223 */ /* 0x000fca0000000000 */
[----:B------:R-:W-:-:S05]  /*77e0*/  F2FP.BF16.F32.PACK_AB R0, RZ, R0 ;  /* 0x00000000ff00723e */ /* 0x000fca00000010ff */
[----:B------:R0:W-:Y:S01]  /*77f0*/  STG.E.U16 desc[UR36][R10.64+0x1f2], R0 ;  /* 0x0001f2000a007986 */ /* 0x0001e2000c101524 */
[----:B------:R-:W-:Y:S05]  /*7800*/  BRA `(.L_x_286) ;  /* 0x0000002400307947 */ /* 0x000fea0003800000 */
.L_x_33:
[----:B------:R-:W-:Y:S01]  /*7810*/  ISETP.GT.AND P0, PT, R0, 0x1, PT ;  /* 0x000000010000780c */ /* 0x000fe20003f04270 */
[----:B------:R-:W-:Y:S01]  /*7820*/  ULDC.64 UR4, c[0x0][0x5c0] ;  /* 0x0001700000047ab9 */ /* 0x000fe20000000a00 */
[-C--:B------:R-:W-:Y:S01]  /*7830*/  FMUL R24, R24, R153.reuse ;  /* 0x0000009918187220 */ /* 0x080fe20000400000 */
[-C--:B------:R-:W-:Y:S01]  /*7840*/  FMUL R25, R25, R153.reuse ;  /* 0x0000009919197220 */ /* 0x080fe20000400000 */
[----:B------:R-:W-:Y:S01]  /*7850*/  ISETP.GT.AND P3, PT, R3, RZ, P0 ;  /* 0x000000ff0300720c */ /* 0x000fe20000764270 */
[-C--:B------:R-:W-:Y:S01]  /*7860*/  FMUL R26, R26, R153.reuse ;  /* 0x000000991a1a7220 */ /* 0x080fe20000400000 */
[----:B------:R-:W-:Y:S01]  /*7870*/  LEA R4, P4, R6, UR4, 0x1 ;  /* 0x0000000406047c11 */ /* 0x000fe2000f8808ff */
[-C--:B------:R-:W-:Y:S01]  /*7880*/  FMUL R27, R27, R153.reuse ;  /* 0x000000991b1b7220 */ /* 0x080fe20000400000 */
[----:B------:R-:W-:Y:S01]  /*7890*/  F2FP.BF16.F32.PACK_AB R24, RZ, R24 ;  /* 0x00000018ff18723e */ /* 0x000fe200000010ff */
[-C--:B------:R-:W-:Y:S01]  /*78a0*/  FMUL R28, R28, R153.reuse ;  /* 0x000000991c1c7220 */ /* 0x080fe20000400000 */
[----:B------:R-:W-:Y:S01]  /*78b0*/  LEA.HI.X R5, R6, UR5, R179, 0x1, P4 ;  /* 0x0000000506057c11 */ /* 0x000fe2000a0f0cb3 */
[----:B------:R-:W-:Y:S01]  /*78c0*/  FMUL R29, R29, R153 ;  /* 0x000000991d1d7220 */ /* 0x000fe20000400000 */
[----:B------:R-:W-:Y:S01]  /*78d0*/  F2FP.BF16.F32.PACK_AB R25, RZ, R25 ;  /* 0x00000019ff19723e */ /* 0x000fe200000010ff */
[-C--:B------:R-:W-:Y:S01]  /*78e0*/  FMUL R30, R30, R153.reuse ;  /* 0x000000991e1e7220 */ /* 0x080fe20000400000 */
[----:B------:R-:W-:Y:S01]  /*78f0*/  SHF.L.U64.HI R11, R10, 0x4, R11 ;  /* 0x000000040a0b7819 */ /* 0x000fe2000001020b */
[----:B------:R-:W-:Y:S01]  /*7900*/  @P1 STG.E.U16 desc[UR36][R4.64], R24 ;  /* 0x0000001804001986 */ /* 0x000fe2000c101524 */
[----:B------:R-:W-:Y:S01]  /*7910*/  ISETP.GT.AND P1, PT, R0, 0x8, PT ;  /* 0x000000080000780c */ /* 0x000fe20003f24270 */
[-C--:B------:R-:W-:Y:S01]  /*7920*/  FMUL R31, R31, R153.reuse ;  /* 0x000000991f1f7220 */ /* 0x080fe20000400000 */
[C---:B------:R-:W-:Y:S01]  /*7930*/  ISETP.GT.AND P4, PT, R3.reuse, 0x8, P0 ;  /* 0x000000080300780c */ /* 0x040fe20000784270 */
[----:B------:R-:W-:Y:S01]  /*7940*/  @P3 STG.E.U16 desc[UR36][R4.64+0x2], R25 ;  /* 0x0000021904003986 */ /* 0x000fe2000c101524 */
[----:B------:R-:W-:Y:S01]  /*7950*/  LEA R6, P3, R10, R4, 0x4 ;  /* 0x000000040a067211 */ /* 0x000fe200078620ff */
[-C--:B------:R-:W-:Y:S01]  /*7960*/  FMUL R32, R32, R153.reuse ;  /* 0x0000009920207220 */ /* 0x080fe20000400000 */
[----:B------:R-:W-:Y:S01]  /*7970*/  ISETP.GT.AND P2, PT, R3, 0x8, P2 ;  /* 0x000000080300780c */ /* 0x000fe20001744270 */
[-C--:B------:R-:W-:Y:S01]  /*7980*/  FMUL R33, R33, R153.reuse ;  /* 0x0000009921217220 */ /* 0x080fe20000400000 */
[----:B------:R-:W-:Y:S01]  /*7990*/  ISETP.GT.AND P0, PT, R0, 0x9, PT ;  /* 0x000000090000780c */ /* 0x000fe20003f04270 */
[----:B------:R-:W-:Y:S01]  /*79a0*/  IMAD.X R7, R11, 0x1, R5, P3 ;  /* 0x000000010b077824 */ /* 0x000fe200018e0605 */
[C---:B------:R-:W-:Y:S01]  /*79b0*/  ISETP.GT.AND P5, PT, R3.reuse, RZ, P1 ;  /* 0x000000ff0300720c */ /* 0x040fe20000fa4270 */
[-C--:B------:R-:W-:Y:S01]  /*79c0*/  FMUL R34, R34, R153.reuse ;  /* 0x0000009922227220 */ /* 0x080fe20000400000 */
[----:B------:R-:W-:Y:S01]  /*79d0*/  ISETP.GT.AND P3, PT, R3, RZ, P0 ;  /* 0x000000ff0300720c */ /* 0x000fe20000764270 */
[-C--:B------:R-:W-:Y:S01]  /*79e0*/  FMUL R35, R35, R153.reuse ;  /* 0x0000009923237220 */ /* 0x080fe20000400000 */
[----:B------:R-:W-:Y:S01]  /*79f0*/  F2FP.BF16.F32.PACK_AB R26, RZ, R26 ;  /* 0x0000001aff1a723e */ /* 0x000fe200000010ff */
[----:B------:R-:W-:Y:S01]  /*7a00*/  FMUL R36, R36, R153 ;  /* 0x0000009924247220 */ /* 0x000fe20000400000 */
[----:B------:R-:W-:Y:S01]  /*7a10*/  F2FP.BF16.F32.PACK_AB R27, RZ, R27 ;  /* 0x0000001bff1b723e */ /* 0x000fe200000010ff */
[----:B------:R-:W-:Y:S01]  /*7a20*/  FMUL R37, R37, R153 ;  /* 0x0000009925257220 */ /* 0x000fe20000400000 */
[----:B------:R-:W-:Y:S01]  /*7a30*/  F2FP.BF16.F32.PACK_AB R28, RZ, R28 ;  /* 0x0000001cff1c723e */ /* 0x000fe200000010ff */
[----:B------:R-:W-:Y:S01]  /*7a40*/  @P2 STG.E.U16 desc[UR36][R6.64], R26 ;  /* 0x0000001a06002986 */ /* 0x000fe2000c101524 */
[----:B------:R-:W-:Y:S01]  /*7a50*/  F2FP.BF16.F32.PACK_AB R29, RZ, R29 ;  /* 0x0000001dff1d723e */ /* 0x000fe200000010ff */
[-C--:B------:R-:W-:Y:S01]  /*7a60*/  FMUL R38, R38, R153.reuse ;  /* 0x0000009926267220 */ /* 0x080fe20000400000 */
[----:B------:R-:W-:Y:S01]  /*7a70*/  ISETP.GT.AND P2, PT, R3, 0x8, P1 ;  /* 0x000000080300780c */ /* 0x000fe20000f44270 */
[----:B------:R-:W-:Y:S01]  /*7a80*/  @P4 STG.E.U16 desc[UR36][R6.64+0x2], R27 ;  /* 0x0000021b06004986 */ /* 0x000fe2000c101524 */
[----:B------:R-:W-:Y:S01]  /*7a90*/  ISETP.GT.AND P1, PT, R0, 0x10, PT ;  /* 0x000000100000780c */ /* 0x000fe20003f24270 */
[-C--:B------:R-:W-:Y:S01]  /*7aa0*/  FMUL R39, R39, R153.reuse ;  /* 0x0000009927277220 */ /* 0x080fe20000400000 */
[----:B------:R-:W-:Y:S01]  /*7ab0*/  F2FP.BF16.F32.PACK_AB R30, RZ, R30 ;  /* 0x0000001eff1e723e */ /* 0x000fe200000010ff */
[----:B------:R-:W-:Y:S01]  /*7ac0*/  @P5 STG.E.U16 desc[UR36][R4.64+0x10], R28 ;  /* 0x0000101c04005986 */ /* 0x000fe2000c101524 */
[C---:B------:R-:W-:Y:S01]  /*7ad0*/  ISETP.GT.AND P4, PT, R3.reuse, RZ, P1 ;  /* 0x000000ff0300720c */ /* 0x040fe20000f84270 */
[----:B------:R-:W-:Y:S01]  /*7ae0*/  FMUL R40, R40, R153 ;  /* 0x0000009928287220 */ /* 0x000fe20000400000 */
[----:B------:R-:W-:Y:S01]  /*7af0*/  F2FP.BF16.F32.PACK_AB R31, RZ, R31 ;  /* 0x0000001fff1f723e */ /* 0x000fe200000010ff */
[----:B------:R-:W-:Y:S01]  /*7b00*/  @P3 STG.E.U16 desc[UR36][R4.64+0x12], R29 ;  /* 0x0000121d04003986 */ /* 0x000fe2000c101524 */
[----:B------:R-:W-:Y:S01]  /*7b10*/  ISETP.GT.AND P3, PT, R3, 0x8, P0 ;  /* 0x000000080300780c */ /* 0x000fe20000764270 */
[-C--:B------:R-:W-:Y:S01]  /*7b20*/  FMUL R41, R41, R153.reuse ;  /* 0x0000009929297220 */ /* 0x080fe20000400000 */
[----:B------:R-:W-:Y:S01]  /*7b30*/  ISETP.GT.AND P0, PT, R0, 0x11, PT ;  /* 0x000000110000780c */ /* 0x000fe20003f04270 */
[----:B------:R-:W-:Y:S01]  /*7b40*/  @P2 STG.E.U16 desc[UR36][R6.64+0x10], R30 ;  /* 0x0000101e06002986 */ /* 0x000fe2000c101524 */
[----:B------:R-:W-:Y:S01]  /*7b50*/  F2FP.BF16.F32.PACK_AB R32, RZ, R32 ;  /* 0x00000020ff20723e */ /* 0x000fe200000010ff */
[-C--:B------:R-:W-:Y:S01]  /*7b60*/  FMUL R42, R42, R153.reuse ;  /* 0x000000992a2a7220 */ /* 0x080fe20000400000 */
[----:B------:R-:W-:Y:S01]  /*7b70*/  ISETP.GT.AND P5, PT, R3, RZ, P0 ;  /* 0x000000ff0300720c */ /* 0x000fe200007a4270 */
[-C--:B------:R-:W-:Y:S01]  /*7b80*/  FMUL R43, R43, R153.reuse ;  /* 0x000000992b2b7220 */ /* 0x080fe20000400000 */
[----:B------:R-:W-:Y:S01]  /*7b90*/  ISETP.GT.AND P2, PT, R3, 0x8, P1 ;  /* 0x000000080300780c */ /* 0x000fe20000f44270 */
[-C--:B------:R-:W-:Y:S01]  /*7ba0*/  FMUL R44, R44, R153.reuse ;  /* 0x000000992c2c7220 */ /* 0x080fe20000400000 */
[----:B------:R-:W-:Y:S01]  /*7bb0*/  ISETP.GT.AND P1, PT, R0, 0x18, PT ;  /* 0x000000180000780c */ /* 0x000fe20003f24270 */
[----:B------:R-:W-:Y:S01]  /*7bc0*/  FMUL R45, R45, R153 ;  /* 0x000000992d2d7220 */ /* 0x000fe20000400000 */
[----:B------:R-:W-:Y:S01]  /*7bd0*/  F2FP.BF16.F32.PACK_AB R33, RZ, R33 ;  /* 0x00000021ff21723e */ /* 0x000fe200000010ff */
[----:B------:R-:W-:Y:S01]  /*7be0*/  @P3 STG.E.U16 desc[UR36][R6.64+0x12], R31 ;  /* 0x0000121f06003986 */ /* 0x000fe2000c101524 */
[C---:B------:R-:W-:Y:S01]  /*7bf0*/  ISETP.GT.AND P3, PT, R3.reuse, 0x8, P0 ;  /* 0x000000080300780c */ /* 0x040fe20000764270 */
[-C--:B------:R-:W-:Y:S01]  /*7c00*/  FMUL R46, R46, R153.reuse ;  /* 0x000000992e2e7220 */ /* 0x080fe20000400000 */
[----:B------:R-:W-:Y:S01]  /*7c10*/  ISETP.GT.AND P0, PT, R0, 0x19, PT ;  /* 0x000000190000780c */ /* 0x000fe20003f04270 */
[----:B------:R-:W-:Y:S01]  /*7c20*/  @P4 STG.E.U16 desc[UR36][R4.64+0x20], R32 ;  /* 0x0000202004004986 */ /* 0x000fe2000c101524 */
[----:B------:R-:W-:Y:S01]  /*7c30*/  ISETP.GT.AND P4, PT, R3, RZ, P1 ;  /* 0x000000ff0300720c */ /* 0x000fe20000f84270 */
[-C--:B------:R-:W-:Y:S01]  /*7c40*/  FMUL R47, R47, R153.reuse ;  /* 0x000000992f2f7220 */ /* 0x080fe20000400000 */
[----:B------:R-:W-:Y:S01]  /*7c50*/  F2FP.BF16.F32.PACK_AB R34, RZ, R34 ;  /* 0x00000022ff22723e */ /* 0x000fe200000010ff */
[----:B------:R-:W-:Y:S01]  /*7c60*/  @P5 STG.E.U16 desc[UR36][R4.64+0x22], R33 ;  /* 0x0000222104005986 */ /* 0x000fe2000c101524 */
[----:B------:R-:W-:Y:S01]  /*7c70*/  ISETP.GT.AND P5, PT, R3, RZ, P0 ;  /* 0x000000ff0300720c */ /* 0x000fe200007a4270 */
[----:B------:R-:W-:Y:S01]  /*7c80*/  FMUL R48, R48, R153 ;  /* 0x0000009930307220 */ /* 0x000fe20000400000 */
[----:B------:R-:W-:Y:S01]  /*7c90*/  F2FP.BF16.F32.PACK_AB R35, RZ, R35 ;  /* 0x00000023ff23723e */ /* 0x000fe200000010ff */
[----:B------:R-:W-:Y:S01]  /*7ca0*/  @P2 STG.E.U16 desc[UR36][R6.64+0x20], R34 ;  /* 0x0000202206002986 */ /* 0x000fe2000c101524 */
[----:B------:R-:W-:Y:S01]  /*7cb0*/  F2FP.BF16.F32.PACK_AB R36, RZ, R36 ;  /* 0x00000024ff24723e */ /* 0x000fe200000010ff */
[-C--:B------:R-:W-:Y:S01]  /*7cc0*/  FMUL R49, R49, R153.reuse ;  /* 0x0000009931317220 */ /* 0x080fe20000400000 */
[C---:B------:R-:W-:Y:S01]  /*7cd0*/  ISETP.GT.AND P2, PT, R3.reuse, 0x8, P1 ;  /* 0x000000080300780c */ /* 0x040fe20000f44270 */
[----:B------:R-:W-:Y:S01]  /*7ce0*/  @P3 STG.E.U16 desc[UR36][R6.64+0x22], R35 ;  /* 0x0000222306003986 */ /* 0x000fe2000c101524 */
[----:B------:R-:W-:Y:S01]  /*7cf0*/  ISETP.GT.AND P1, PT, R0, 0x20, PT ;  /* 0x000000200000780c */ /* 0x000fe20003f24270 */
[----:B------:R-:W-:Y:S01]  /*7d00*/  FMUL R50, R50, R153 ;  /* 0x0000009932327220 */ /* 0x000fe20000400000 */
[----:B------:R-:W-:Y:S01]  /*7d10*/  F2FP.BF16.F32.PACK_AB R37, RZ, R37 ;  /* 0x00000025ff25723e */ /* 0x000fe200000010ff */
[----:B------:R-:W-:Y:S01]  /*7d20*/  @P4 STG.E.U16 desc[UR36][R4.64+0x30], R36 ;  /* 0x0000302404004986 */ /* 0x000fe2000c101524 */
[----:B------:R-:W-:Y:S01]  /*7d30*/  ISETP.GT.AND P3, PT, R3, 0x8, P0 ;  /* 0x000000080300780c */ /* 0x000fe20000764270 */
[-C--:B------:R-:W-:Y:S01]  /*7d40*/  FMUL R51, R51, R153.reuse ;  /* 0x0000009933337220 */ /* 0x080fe20000400000 */
[----:B------:R-:W-:Y:S01]  /*7d50*/  ISETP.GT.AND P0, PT, R0, 0x21, PT ;  /* 0x000000210000780c */ /* 0x000fe20003f04270 */
[----:B------:R-:W-:Y:S01]  /*7d60*/  @P5 STG.E.U16 desc[UR36][R4.64+0x32], R37 ;  /* 0x0000322504005986 */ /* 0x000fe2000c101524 */
[----:B------:R-:W-:Y:S01]  /*7d70*/  ISETP.GT.AND P4, PT, R3, RZ, P1 ;  /* 0x000000ff0300720c */ /* 0x000fe20000f84270 */
[-C--:B------:R-:W-:Y:S01]  /*7d80*/  FMUL R52, R52, R153.reuse ;  /* 0x0000009934347220 */ /* 0x080fe20000400000 */
[----:B------:R-:W-:Y:S01]  /*7d90*/  F2FP.BF16.F32.PACK_AB R38, RZ, R38 ;  /* 0x00000026ff26723e */ /* 0x000fe200000010ff */
[-C--:B------:R-:W-:Y:S01]  /*7da0*/  FMUL R53, R53, R153.reuse ;  /* 0x0000009935357220 */ /* 0x080fe20000400000 */
        /* <DEDUP_REMOVED lines=325> */
[----:B------:R-:W-:Y:S01]  /*9200*/  FMUL R151, R151, R153 ;  /* 0x0000009997977220 */ /* 0x000fe20000400000 */
[----:B------:R-:W-:Y:S01]  /*9210*/  ISETP.GT.AND P2, PT, R3, 0x8, P1 ;  /* 0x000000080300780c */ /* 0x000fe20000f44270 */
[----:B------:R-:W-:Y:S01]  /*9220*/  @P3 STG.E.U16 desc[UR36][R6.64+0x132], R103 ;  /* 0x0001326706003986 */ /* 0x000fe2000c101524 */
[----:B------:R-:W-:-:S02]  /*9230*/  ISETP.GT.AND P1, PT, R0, 0xa8, PT ;  /* 0x000000a80000780c */ /* 0x000fc40003f24270 */
[----:B------:R-:W-:Y:S01]  /*9240*/  F2FP.BF16.F32.PACK_AB R105, RZ, R105 ;  /* 0x00000069ff69723e */ /* 0x000fe200000010ff */
[----:B------:R-:W-:Y:S01]  /*9250*/  @P4 STG.E.U16 desc[UR36][R4.64+0x140], R104 ;  /* 0x0001406804004986 */ /* 0x000fe2000c101524 */
[C---:B------:R-:W-:Y:S02]  /*9260*/  ISETP.GT.AND P3, PT, R3.reuse, 0x8, P0 ;  /* 0x000000080300780c */ /* 0x040fe40000764270 */
[----:B------:R-:W-:Y:S01]  /*9270*/  ISETP.GT.AND P0, PT, R0, 0xa9, PT ;  /* 0x000000a90000780c */ /* 0x000fe20003f04270 */
[----:B------:R-:W-:Y:S01]  /*9280*/  @P5 STG.E.U16 desc[UR36][R4.64+0x142], R105 ;  /* 0x0001426904005986 */ /* 0x000fe2000c101524 */
[C---:B------:R-:W-:Y:S02]  /*9290*/  ISETP.GT.AND P4, PT, R3.reuse, RZ, P1 ;  /* 0x000000ff0300720c */ /* 0x040fe40000f84270 */
[----:B------:R-:W-:Y:S02]  /*92a0*/  F2FP.BF16.F32.PACK_AB R106, RZ, R106 ;  /* 0x0000006aff6a723e */ /* 0x000fe400000010ff */
[----:B------:R-:W-:-:S02]  /*92b0*/  ISETP.GT.AND P5, PT, R3, RZ, P0 ;  /* 0x000000ff0300720c */ /* 0x000fc400007a4270 */
[----:B------:R-:W-:Y:S01]  /*92c0*/  F2FP.BF16.F32.PACK_AB R107, RZ, R107 ;  /* 0x0000006bff6b723e */ /* 0x000fe200000010ff */
[----:B------:R-:W-:Y:S01]  /*92d0*/  @P2 STG.E.U16 desc[UR36][R6.64+0x140], R106 ;  /* 0x0001406a06002986 */ /* 0x000fe2000c101524 */
[----:B------:R-:W-:Y:S02]  /*92e0*/  F2FP.BF16.F32.PACK_AB R108, RZ, R108 ;  /* 0x0000006cff6c723e */ /* 0x000fe400000010ff */
[C---:B------:R-:W-:Y:S01]  /*92f0*/  ISETP.GT.AND P2, PT, R3.reuse, 0x8, P1 ;  /* 0x000000080300780c */ /* 0x040fe20000f44270 */
[----:B------:R-:W-:Y:S01]  /*9300*/  @P3 STG.E.U16 desc[UR36][R6.64+0x142], R107 ;  /* 0x0001426b06003986 */ /* 0x000fe2000c101524 */
[----:B------:R-:W-:Y:S02]  /*9310*/  ISETP.GT.AND P1, PT, R0, 0xb0, PT ;  /* 0x000000b00000780c */ /* 0x000fe40003f24270 */
[----:B------:R-:W-:Y:S01]  /*9320*/  F2FP.BF16.F32.PACK_AB R109, RZ, R109 ;  /* 0x0000006dff6d723e */ /* 0x000fe200000010ff */
[----:B------:R-:W-:Y:S01]  /*9330*/  @P4 STG.E.U16 desc[UR36][R4.64+0x150], R108 ;  /* 0x0001506c04004986 */ /* 0x000fe2000c101524 */
[----:B------:R-:W-:-:S02]  /*9340*/  ISETP.GT.AND P3, PT, R3, 0x8, P0 ;  /* 0x000000080300780c */ /* 0x000fc40000764270 */
[----:B------:R-:W-:Y:S01]  /*9350*/  ISETP.GT.AND P0, PT, R0, 0xb1, PT ;  /* 0x000000b10000780c */ /* 0x000fe20003f04270 */
[----:B------:R-:W-:Y:S01]  /*9360*/  @P5 STG.E.U16 desc[UR36][R4.64+0x152], R109 ;  /* 0x0001526d04005986 */ /* 0x000fe2000c101524 */
[C---:B------:R-:W-:Y:S02]  /*9370*/  ISETP.GT.AND P4, PT, R3.reuse, RZ, P1 ;  /* 0x000000ff0300720c */ /* 0x040fe40000f84270 */
[----:B------:R-:W-:Y:S02]  /*9380*/  F2FP.BF16.F32.PACK_AB R110, RZ, R110 ;  /* 0x0000006eff6e723e */ /* 0x000fe400000010ff */
[----:B------:R-:W-:Y:S02]  /*9390*/  ISETP.GT.AND P5, PT, R3, RZ, P0 ;  /* 0x000000ff0300720c */ /* 0x000fe400007a4270 */
[----:B------:R-:W-:Y:S01]  /*93a0*/  F2FP.BF16.F32.PACK_AB R111, RZ, R111 ;  /* 0x0000006fff6f723e */ /* 0x000fe200000010ff */
[----:B------:R-:W-:Y:S01]  /*93b0*/  @P2 STG.E.U16 desc[UR36][R6.64+0x150], R110 ;  /* 0x0001506e06002986 */ /* 0x000fe2000c101524 */
[----:B------:R-:W-:-:S02]  /*93c0*/  F2FP.BF16.F32.PACK_AB R112, RZ, R112 ;  /* 0x00000070ff70723e */ /* 0x000fc400000010ff */
[C---:B------:R-:W-:Y:S01]  /*93d0*/  ISETP.GT.AND P2, PT, R3.reuse, 0x8, P1 ;  /* 0x000000080300780c */ /* 0x040fe20000f44270 */
[----:B------:R-:W-:Y:S01]  /*93e0*/  @P3 STG.E.U16 desc[UR36][R6.64+0x152], R111 ;  /* 0x0001526f06003986 */ /* 0x000fe2000c101524 */
[C---:B------:R-:W-:Y:S02]  /*93f0*/  ISETP.GT.AND P1, PT, R0.reuse, 0xb8, PT ;  /* 0x000000b80000780c */ /* 0x040fe40003f24270 */
[----:B------:R-:W-:Y:S01]  /*9400*/  F2FP.BF16.F32.PACK_AB R113, RZ, R113 ;  /* 0x00000071ff71723e */ /* 0x000fe200000010ff */
[----:B------:R-:W-:Y:S01]  /*9410*/  @P4 STG.E.U16 desc[UR36][R4.64+0x160], R112 ;  /* 0x0001607004004986 */ /* 0x000fe2000c101524 */
[C---:B------:R-:W-:Y:S02]  /*9420*/  ISETP.GT.AND P3, PT, R3.reuse, 0x8, P0 ;  /* 0x000000080300780c */ /* 0x040fe40000764270 */
[----:B------:R-:W-:Y:S01]  /*9430*/  ISETP.GT.AND P0, PT, R0, 0xb9, PT ;  /* 0x000000b90000780c */ /* 0x000fe20003f04270 */
[----:B------:R-:W-:Y:S01]  /*9440*/  @P5 STG.E.U16 desc[UR36][R4.64+0x162], R113 ;  /* 0x0001627104005986 */ /* 0x000fe2000c101524 */
[----:B------:R-:W-:-:S02]  /*9450*/  ISETP.GT.AND P4, PT, R3, RZ, P1 ;  /* 0x000000ff0300720c */ /* 0x000fc40000f84270 */
[----:B------:R-:W-:Y:S02]  /*9460*/  F2FP.BF16.F32.PACK_AB R114, RZ, R114 ;  /* 0x00000072ff72723e */ /* 0x000fe400000010ff */
[C---:B------:R-:W-:Y:S02]  /*9470*/  ISETP.GT.AND P5, PT, R3.reuse, RZ, P0 ;  /* 0x000000ff0300720c */ /* 0x040fe400007a4270 */
[----:B------:R-:W-:Y:S01]  /*9480*/  F2FP.BF16.F32.PACK_AB R115, RZ, R115 ;  /* 0x00000073ff73723e */ /* 0x000fe200000010ff */
[----:B------:R-:W-:Y:S01]  /*9490*/  @P2 STG.E.U16 desc[UR36][R6.64+0x160], R114 ;  /* 0x0001607206002986 */ /* 0x000fe2000c101524 */
[----:B------:R-:W-:Y:S02]  /*94a0*/  F2FP.BF16.F32.PACK_AB R116, RZ, R116 ;  /* 0x00000074ff74723e */ /* 0x000fe400000010ff */
        /* <DEDUP_REMOVED lines=65> */
[----:B------:R-:W-:Y:S02]  /*98c0*/  ISETP.GT.AND P5, PT, R3, RZ, P0 ;  /* 0x000000ff0300720c */ /* 0x000fe400007a4270 */
[----:B------:R-:W-:Y:S02]  /*98d0*/  F2FP.BF16.F32.PACK_AB R134, RZ, R134 ;  /* 0x00000086ff86723e */ /* 0x000fe400000010ff */
[----:B------:R-:W-:Y:S02]  /*98e0*/  F2FP.BF16.F32.PACK_AB R135, RZ, R135 ;  /* 0x00000087ff87723e */ /* 0x000fe400000010ff */
[----:B------:R-:W-:Y:S01]  /*98f0*/  F2FP.BF16.F32.PACK_AB R136, RZ, R136 ;  /* 0x00000088ff88723e */ /* 0x000fe200000010ff */
[----:B------:R-:W-:Y:S01]  /*9900*/  @P2 STG.E.U16 desc[UR36][R6.64+0x1b0], R134 ;  /* 0x0001b08606002986 */ /* 0x000fe2000c101524 */
[----:B------:R-:W-:-:S02]  /*9910*/  F2FP.BF16.F32.PACK_AB R137, RZ, R137 ;  /* 0x00000089ff89723e */ /* 0x000fc400000010ff */
[C---:B------:R-:W-:Y:S01]  /*9920*/  ISETP.GT.AND P1, PT, R3.reuse, 0x8, P1 ;  /* 0x000000080300780c */ /* 0x040fe20000f24270 */
[----:B------:R-:W-:Y:S01]  /*9930*/  @P3 STG.E.U16 desc[UR36][R6.64+0x1b2], R135 ;  /* 0x0001b28706003986 */ /* 0x000fe2000c101524 */
[C---:B------:R-:W-:Y:S02]  /*9940*/  ISETP.GT.AND P2, PT, R3.reuse, 0x8, P0 ;  /* 0x000000080300780c */ /* 0x040fe40000744270 */
[C---:B------:R-:W-:Y:S01]  /*9950*/  ISETP.GT.AND P0, PT, R0.reuse, 0xe9, PT ;  /* 0x000000e90000780c */ /* 0x040fe20003f04270 */
[----:B------:R-:W-:Y:S01]  /*9960*/  @P4 STG.E.U16 desc[UR36][R4.64+0x1c0], R136 ;  /* 0x0001c08804004986 */ /* 0x000fe2000c101524 */
[----:B------:R-:W-:Y:S02]  /*9970*/  ISETP.GT.AND P4, PT, R0, 0xe8, PT ;  /* 0x000000e80000780c */ /* 0x000fe40003f84270 */
[----:B------:R-:W-:Y:S01]  /*9980*/  F2FP.BF16.F32.PACK_AB R138, RZ, R138 ;  /* 0x0000008aff8a723e */ /* 0x000fe200000010ff */
[----:B------:R-:W-:Y:S01]  /*9990*/  @P5 STG.E.U16 desc[UR36][R4.64+0x1c2], R137 ;  /* 0x0001c28904005986 */ /* 0x000fe2000c101524 */
[----:B------:R-:W-:-:S02]  /*99a0*/  ISETP.GT.AND P5, PT, R3, RZ, P4 ;  /* 0x000000ff0300720c */ /* 0x000fc400027a4270 */
[----:B------:R-:W-:Y:S01]  /*99b0*/  F2FP.BF16.F32.PACK_AB R139, RZ, R139 ;  /* 0x0000008bff8b723e */ /* 0x000fe200000010ff */
[----:B------:R-:W-:Y:S01]  /*99c0*/  @P1 STG.E.U16 desc[UR36][R6.64+0x1c0], R138 ;  /* 0x0001c08a06001986 */ /* 0x000fe2000c101524 */
[----:B------:R-:W-:Y:S02]  /*99d0*/  F2FP.BF16.F32.PACK_AB R140, RZ, R140 ;  /* 0x0000008cff8c723e */ /* 0x000fe400000010ff */
[C---:B------:R-:W-:Y:S01]  /*99e0*/  ISETP.GT.AND P3, PT, R3.reuse, RZ, P0 ;  /* 0x000000ff0300720c */ /* 0x040fe20000764270 */
[----:B------:R-:W-:Y:S01]  /*99f0*/  @P2 STG.E.U16 desc[UR36][R6.64+0x1c2], R139 ;  /* 0x0001c28b06002986 */ /* 0x000fe2000c101524 */
[C---:B------:R-:W-:Y:S02]  /*9a00*/  ISETP.GT.AND P4, PT, R3.reuse, 0x8, P4 ;  /* 0x000000080300780c */ /* 0x040fe40002784270 */
[----:B------:R-:W-:Y:S02]  /*9a10*/  F2FP.BF16.F32.PACK_AB R141, RZ, R141 ;  /* 0x0000008dff8d723e */ /* 0x000fe400000010ff */
[----:B------:R-:W-:Y:S01]  /*9a20*/  F2FP.BF16.F32.PACK_AB R142, RZ, R142 ;  /* 0x0000008eff8e723e */ /* 0x000fe200000010ff */
[----:B------:R-:W-:Y:S01]  /*9a30*/  @P5 STG.E.U16 desc[UR36][R4.64+0x1d0], R140 ;  /* 0x0001d08c04005986 */ /* 0x000fe2000c101524 */
[----:B------:R-:W-:-:S02]  /*9a40*/  ISETP.GT.AND P5, PT, R3, 0x8, P0 ;  /* 0x000000080300780c */ /* 0x000fc400007a4270 */
[----:B------:R-:W-:Y:S02]  /*9a50*/  F2FP.BF16.F32.PACK_AB R143, RZ, R143 ;  /* 0x0000008fff8f723e */ /* 0x000fe400000010ff */
[C---:B------:R-:W-:Y:S01]  /*9a60*/  ISETP.GT.AND P0, PT, R0.reuse, 0xf1, PT ;  /* 0x000000f10000780c */ /* 0x040fe20003f04270 */
[----:B------:R-:W-:Y:S01]  /*9a70*/  @P3 STG.E.U16 desc[UR36][R4.64+0x1d2], R141 ;  /* 0x0001d28d04003986 */ /* 0x000fe2000c101524 */
[----:B------:R-:W-:Y:S02]  /*9a80*/  ISETP.GT.AND P3, PT, R0, 0xf0, PT ;  /* 0x000000f00000780c */ /* 0x000fe40003f64270 */
[----:B------:R-:W-:Y:S01]  /*9a90*/  F2FP.BF16.F32.PACK_AB R144, RZ, R144 ;  /* 0x00000090ff90723e */ /* 0x000fe200000010ff */
[----:B------:R-:W-:Y:S01]  /*9aa0*/  @P4 STG.E.U16 desc[UR36][R6.64+0x1d0], R142 ;  /* 0x0001d08e06004986 */ /* 0x000fe2000c101524 */
[C---:B------:R-:W-:Y:S02]  /*9ab0*/  ISETP.GT.AND P4, PT, R3.reuse, RZ, P3 ;  /* 0x000000ff0300720c */ /* 0x040fe40001f84270 */
[C---:B------:R-:W-:Y:S01]  /*9ac0*/  ISETP.GT.AND P3, PT, R3.reuse, 0x8, P3 ;  /* 0x000000080300780c */ /* 0x040fe20001f64270 */
[----:B------:R-:W-:Y:S01]  /*9ad0*/  @P5 STG.E.U16 desc[UR36][R6.64+0x1d2], R143 ;  /* 0x0001d28f06005986 */ /* 0x000fe2000c101524 */
[----:B------:R-:W-:-:S02]  /*9ae0*/  ISETP.GT.AND P5, PT, R3, RZ, P0 ;  /* 0x000000ff0300720c */ /* 0x000fc400007a4270 */
[----:B------:R-:W-:Y:S02]  /*9af0*/  F2FP.BF16.F32.PACK_AB R145, RZ, R145 ;  /* 0x00000091ff91723e */ /* 0x000fe400000010ff */
[C---:B------:R-:W-:Y:S02]  /*9b00*/  ISETP.GT.AND P0, PT, R3.reuse, 0x8, P0 ;  /* 0x000000080300780c */ /* 0x040fe40000704270 */
[C---:B------:R-:W-:Y:S02]  /*9b10*/  ISETP.GT.AND P1, PT, R0.reuse, 0xf9, PT ;  /* 0x000000f90000780c */ /* 0x040fe40003f24270 */
[----:B------:R-:W-:Y:S01]  /*9b20*/  ISETP.GT.AND P2, PT, R0, 0xf8, PT ;  /* 0x000000f80000780c */ /* 0x000fe20003f44270 */
[----:B------:R-:W-:Y:S01]  /*9b30*/  @P4 STG.E.U16 desc[UR36][R4.64+0x1e0], R144 ;  /* 0x0001e09004004986 */ /* 0x000fe2000c101524 */
[C---:B------:R-:W-:Y:S01]  /*9b40*/  ISETP.GT.AND P4, PT, R3.reuse, RZ, P1 ;  /* 0x000000ff0300720c */ /* 0x040fe20000f84270 */
[----:B------:R-:W-:Y:S01]  /*9b50*/  @P3 IMAD.MOV.U32 R2, RZ, RZ, R6 ;  /* 0x000000ffff023224 */ /* 0x000fe200078e0006 */
[C---:B------:R-:W-:Y:S01]  /*9b60*/  ISETP.GT.AND P1, PT, R3.reuse, 0x8, P1 ;  /* 0x000000080300780c */ /* 0x040fe20000f24270 */
[----:B------:R-:W-:Y:S01]  /*9b70*/  @P5 STG.E.U16 desc[UR36][R4.64+0x1e2], R145 ;  /* 0x0001e29104005986 */ /* 0x000fe2000c101524 */
[----:B------:R-:W-:-:S02]  /*9b80*/  ISETP.GT.AND P5, PT, R3, RZ, P2 ;  /* 0x000000ff0300720c */ /* 0x000fc400017a4270 */
[----:B------:R-:W-:Y:S01]  /*9b90*/  ISETP.GT.AND P2, PT, R3, 0x8, P2 ;  /* 0x000000080300780c */ /* 0x000fe20001744270 */
[----:B------:R-:W-:Y:S01]  /*9ba0*/  @P3 IMAD.MOV.U32 R3, RZ, RZ, R7 ;  /* 0x000000ffff033224 */ /* 0x000fe200078e0007 */
[----:B------:R-:W-:Y:S02]  /*9bb0*/  F2FP.BF16.F32.PACK_AB R146, RZ, R146 ;  /* 0x00000092ff92723e */ /* 0x000fe400000010ff */
[----:B------:R-:W-:Y:S02]  /*9bc0*/  F2FP.BF16.F32.PACK_AB R147, RZ, R147 ;  /* 0x00000093ff93723e */ /* 0x000fe400000010ff */
[----:B------:R-:W-:Y:S01]  /*9bd0*/  F2FP.BF16.F32.PACK_AB R148, RZ, R148 ;  /* 0x00000094ff94723e */ /* 0x000fe200000010ff */
[----:B------:R0:W-:Y:S01]  /*9be0*/  @P3 STG.E.U16 desc[UR36][R2.64+0x1e0], R146 ;  /* 0x0001e09202003986 */ /* 0x0001e2000c101524 */
[----:B------:R-:W-:Y:S02]  /*9bf0*/  F2FP.BF16.F32.PACK_AB R149, RZ, R149 ;  /* 0x00000095ff95723e */ /* 0x000fe400000010ff */
[----:B------:R-:W-:-:S02]  /*9c00*/  F2FP.BF16.F32.PACK_AB R150, RZ, R150 ;  /* 0x00000096ff96723e */ /* 0x000fc400000010ff */
[----:B------:R-:W-:Y:S01]  /*9c10*/  F2FP.BF16.F32.PACK_AB R151, RZ, R151 ;  /* 0x00000097ff97723e */ /* 0x000fe200000010ff */
[----:B0-----:R-:W-:Y:S02]  /*9c20*/  @P0 IMAD.MOV.U32 R2, RZ, RZ, R6 ;  /* 0x000000ffff020224 */ /* 0x001fe400078e0006 */
[----:B------:R-:W-:-:S05]  /*9c30*/  @P0 IMAD.MOV.U32 R3, RZ, RZ, R7 ;  /* 0x000000ffff030224 */ /* 0x000fca00078e0007 */
[----:B------:R0:W-:Y:S02]  /*9c40*/  @P0 STG.E.U16 desc[UR36][R2.64+0x1e2], R147 ;  /* 0x0001e29302000986 */ /* 0x0001e4000c101524 */
[----:B0-----:R-:W-:Y:S02]  /*9c50*/  @P5 IMAD.MOV.U32 R2, RZ, RZ, R4 ;  /* 0x000000ffff025224 */ /* 0x001fe400078e0004 */
[----:B------:R-:W-:-:S05]  /*9c60*/  @P5 IMAD.MOV.U32 R3, RZ, RZ, R5 ;  /* 0x000000ffff035224 */ /* 0x000fca00078e0005 */
[----:B------:R0:W-:Y:S04]  /*9c70*/  @P5 STG.E.U16 desc[UR36][R2.64+0x1f0], R148 ;  /* 0x0001f09402005986 */ /* 0x0001e8000c101524 */
[----:B------:R1:W-:Y:S01]  /*9c80*/  @P4 STG.E.U16 desc[UR36][R4.64+0x1f2], R149 ;  /* 0x0001f29504004986 */ /* 0x0003e2000c101524 */
[----:B0-----:R-:W-:Y:S02]  /*9c90*/  @P2 IMAD.MOV.U32 R2, RZ, RZ, R6 ;  /* 0x000000ffff022224 */ /* 0x001fe400078e0006 */
[----:B------:R-:W-:-:S05]  /*9ca0*/  @P2 IMAD.MOV.U32 R3, RZ, RZ, R7 ;  /* 0x000000ffff032224 */ /* 0x000fca00078e0007 */
[----:B------:R1:W-:Y:S04]  /*9cb0*/  @P2 STG.E.U16 desc[UR36][R2.64+0x1f0], R150 ;  /* 0x0001f09602002986 */ /* 0x0003e8000c101524 */
[----:B------:R1:W-:Y:S02]  /*9cc0*/  @P1 STG.E.U16 desc[UR36][R6.64+0x1f2], R151 ;  /* 0x0001f29706001986 */ /* 0x0003e4000c101524 */
.L_x_286:
[----:B------:R-:W-:Y:S05]  /*9cd0*/  BSYNC B0 ;  /* 0x0000000000007941 */ /* 0x000fea0003800000 */
.L_x_32:
[----:B01----:R-:W2:Y:S01]  /*9ce0*/  LDL.64 R2, [R1] ;  /* 0x0000000001027983 */ /* 0x003ea20000100a00 */
[----:B------:R-:W-:Y:S01]  /*9cf0*/  ULDC.64 UR4, c[0x0][0x650] ;  /* 0x0001940000047ab9 */ /* 0x000fe20000000a00 */
[----:B------:R0:W-:Y:S01]  /*9d00*/  SYNCS.ARRIVE.TRANS64.A1T0 RZ, [R160+UR45], RZ ;  /* 0x000000ffa0ff79a7 */ /* 0x0001e2000810002d */
[----:B------:R-:W-:Y:S01]  /*9d10*/  PRMT R0, RZ, 0x7610, R0 ;  /* 0x00007610ff007816 */ /* 0x000fe20000000000 */
[----:B------:R-:W-:Y:S02]  /*9d20*/  IMAD.MOV.U32 R19, RZ, RZ, -0x1 ;  /* 0xffffffffff137424 */ /* 0x000fe400078e00ff */
[----:B-----5:R-:W-:Y:S01]  /*9d30*/  IMAD.MOV.U32 R22, RZ, RZ, -0x1 ;  /* 0xffffffffff167424 */ /* 0x020fe200078e00ff */
[----:B--2---:R-:W-:-:S04]  /*9d40*/  LEA R18, P0, R2, R18, 0x1 ;  /* 0x0000001202127211 */ /* 0x004fc800078008ff */
[----:B------:R-:W-:Y:S01]  /*9d50*/  LEA.HI.X R17, R2, R17, R23, 0x1, P0 ;  /* 0x0000001102117211 */ /* 0x000fe200000f0c17 */
[----:B------:R-:W-:Y:S01]  /*9d60*/  IMAD.MOV.U32 R2, RZ, RZ, -0x1 ;  /* 0xffffffffff027424 */ /* 0x000fe200078e00ff */
[----:B------:R-:W-:-:S04]  /*9d70*/  ISETP.GE.U32.AND P0, PT, R18, UR4, PT ;  /* 0x0000000412007c0c */ /* 0x000fc8000bf06070 */
[----:B------:R-:W-:-:S13]  /*9d80*/  ISETP.GE.U32.AND.EX P0, PT, R17, UR5, PT, P0 ;  /* 0x0000000511007c0c */ /* 0x000fda000bf06100 */
[----:B0-----:R-:W-:Y:S05]  /*9d90*/  @P0 BRA `(.L_x_287) ;  /* 0x0000000400700947 */ /* 0x001fea0003800000 */
[----:B------:R-:W0:Y:S01]  /*9da0*/  S2R R10, SR_CTAID.X ;  /* 0x00000000000a7919 */ /* 0x000e220000002500 */
[----:B---34-:R-:W1:Y:S01]  /*9db0*/  LDC.64 R8, c[0x0][0x628] ;  /* 0x00018a00ff087b82 */ /* 0x018e620000000a00 */
[----:B------:R-:W-:Y:S01]  /*9dc0*/  ULDC UR4, c[0x0][0x150] ;  /* 0x0000540000047ab9 */ /* 0x000fe20000000800 */
[----:B------:R-:W-:Y:S01]  /*9dd0*/  IMAD.MOV.U32 R6, RZ, RZ, R18 ;  /* 0x000000ffff067224 */ /* 0x000fe200078e0012 */
[----:B------:R-:W2:Y:S01]  /*9de0*/  S2R R20, SR_CTAID.Y ;  /* 0x0000000000147919 */ /* 0x000ea20000002600 */
[----:B------:R-:W-:-:S04]  /*9df0*/  IMAD.MOV.U32 R7, RZ, RZ, R17 ;  /* 0x000000ffff077224 */ /* 0x000fc800078e0011 */
[----:B------:R-:W3:Y:S08]  /*9e00*/  LDC R15, c[0x0][0x144] ;  /* 0x00005100ff0f7b82 */ /* 0x000ef00000000800 */
[----:B------:R-:W4:Y:S08]  /*9e10*/  LDC R0, c[0x0][0x630] ;  /* 0x00018c00ff007b82 */ /* 0x000f300000000800 */
[----:B------:R-:W2:Y:S01]  /*9e20*/  LDC.64 R12, c[0x0][0x620] ;  /* 0x00018800ff0c7b82 */ /* 0x000ea20000000a00 */
[----:B-1----:R-:W-:-:S04]  /*9e30*/  ISETP.NE.U32.AND P0, PT, R8, RZ, PT ;  /* 0x000000ff0800720c */ /* 0x002fc80003f05070 */
[----:B------:R-:W-:Y:S02]  /*9e40*/  ISETP.NE.AND.EX P0, PT, R9, RZ, PT, P0 ;  /* 0x000000ff0900720c */ /* 0x000fe40003f05300 */
[----:B0-----:R-:W-:-:S05]  /*9e50*/  I2FP.F32.U32 R2, R10 ;  /* 0x0000000a00027245 */ /* 0x001fca0000201000 */
[----:B------:R-:W-:-:S04]  /*9e60*/  FMUL R2, R2, UR4 ;  /* 0x0000000402027c20 */ /* 0x000fc80008400000 */
[----:B------:R0:W1:Y:S02]  /*9e70*/  F2I.U32.TRUNC.NTZ R14, R2 ;  /* 0x00000002000e7305 */ /* 0x000064000020f000 */
[----:B---34-:R-:W-:Y:S05]  /*9e80*/  @!P0 BRA `(.L_x_288) ;  /* 0x0000000000288947 */ /* 0x018fea0003800000 */
[----:B------:R-:W3:Y:S02]  /*9e90*/  LDC R3, c[0x0][0x634] ;  /* 0x00018d00ff037b82 */ /* 0x000ee40000000800 */
[----:B---3--:R-:W-:-:S05]  /*9ea0*/  IADD3 R7, P0, R18, R3, RZ ;  /* 0x0000000312077210 */ /* 0x008fca0007f1e0ff */
[----:B------:R-:W-:-:S04]  /*9eb0*/  IMAD.X R11, RZ, RZ, R17, P0 ;  /* 0x000000ffff0b7224 */ /* 0x000fc800000e0611 */
[----:B0-----:R-:W-:-:S04]  /*9ec0*/  IMAD.WIDE.U32 R2, R11, R8, RZ ;  /* 0x000000080b027225 */ /* 0x001fc800078e00ff */
[----:B------:R-:W-:-:S04]  /*9ed0*/  IMAD.WIDE.U32 R4, P0, R7, R9, R2 ;  /* 0x0000000907047225 */ /* 0x000fc80007800002 */
[----:B------:R-:W-:-:S04]  /*9ee0*/  IMAD.WIDE.U32 R2, R7, R8, RZ ;  /* 0x0000000807027225 */ /* 0x000fc800078e00ff */
[----:B------:R-:W-:Y:S01]  /*9ef0*/  IMAD.X R7, RZ, RZ, RZ, P0 ;  /* 0x000000ffff077224 */ /* 0x000fe200000e06ff */
[----:B------:R-:W-:Y:S01]  /*9f00*/  IADD3 RZ, P0, R3, R4, RZ ;  /* 0x0000000403ff7210 */ /* 0x000fe20007f1e0ff */
[----:B------:R-:W-:-:S04]  /*9f10*/  IMAD.MOV.U32 R6, RZ, RZ, R5 ;  /* 0x000000ffff067224 */ /* 0x000fc800078e0005 */
[----:B------:R-:W-:-:S08]  /*9f20*/  IMAD.WIDE.U32.X R6, R11, R9, R6, P0 ;  /* 0x000000090b067225 */ /* 0x000fd000000e0406 */
.L_x_288:
[----:B------:R-:W3:Y:S01]  /*9f30*/  LDC.64 R26, c[0x0][0x640] ;  /* 0x00019000ff1a7b82 */ /* 0x000ee20000000a00 */
[-C--:B------:R-:W-:Y:S01]  /*9f40*/  SHF.R.U64 R11, R6, R0.reuse, R7 ;  /* 0x00000000060b7219 */ /* 0x080fe20000001207 */
[----:B------:R-:W-:Y:S01]  /*9f50*/  IMAD.MOV.U32 R19, RZ, RZ, R17 ;  /* 0x000000ffff137224 */ /* 0x000fe200078e0011 */
[----:B------:R-:W-:Y:S01]  /*9f60*/  SHF.R.U32.HI R0, RZ, R0, R7 ;  /* 0x00000000ff007219 */ /* 0x000fe20000011607 */
[----:B-1----:R-:W-:Y:S01]  /*9f70*/  IMAD.MOV R14, RZ, RZ, -R14 ;  /* 0x000000ffff0e7224 */ /* 0x002fe200078e0a0e */
[----:B------:R-:W-:Y:S01]  /*9f80*/  IADD3 R5, P0, RZ, -R11, RZ ;  /* 0x8000000bff057210 */ /* 0x000fe20007f1e0ff */
[----:B------:R-:W-:Y:S01]  /*9f90*/  ULDC UR4, c[0x0][0x154] ;  /* 0x0000550000047ab9 */ /* 0x000fe20000000800 */
[----:B------:R-:W-:Y:S01]  /*9fa0*/  IMAD.MOV.U32 R7, RZ, RZ, 0x1 ;  /* 0x00000001ff077424 */ /* 0x000fe200078e00ff */
[----:B------:R-:W1:Y:S01]  /*9fb0*/  LDC R4, c[0x0][0x618] ;  /* 0x00018600ff047b82 */ /* 0x000e620000000800 */
[----:B------:R-:W-:Y:S02]  /*9fc0*/  IMAD R22, R15, R14, R10 ;  /* 0x0000000e0f167224 */ /* 0x000fe400078e020a */
[----:B------:R-:W-:-:S04]  /*9fd0*/  IMAD.X R3, RZ, RZ, ~R0, P0 ;  /* 0x000000ffff037224 */ /* 0x000fc800000e0e00 */
[-C--:B--2---:R-:W-:Y:S01]  /*9fe0*/  IMAD R0, R3, R12.reuse, RZ ;  /* 0x0000000c03007224 */ /* 0x084fe200078e02ff */
[----:B------:R-:W2:Y:S01]  /*9ff0*/  LDC R6, c[0x0][0x608] ;  /* 0x00018200ff067b82 */ /* 0x000ea20000000800 */
[----:B0-----:R-:W-:-:S04]  /*a000*/  IMAD.WIDE.U32 R2, R5, R12, R18 ;  /* 0x0000000c05027225 */ /* 0x001fc800078e0012 */
[----:B------:R-:W-:Y:S01]  /*a010*/  IMAD R5, R5, R13, R0 ;  /* 0x0000000d05057224 */ /* 0x000fe200078e0200 */
[----:B------:R-:W-:Y:S02]  /*a020*/  I2FP.F32.U32 R0, R20 ;  /* 0x0000001400007245 */ /* 0x000fe40000201000 */
[----:B------:R-:W0:Y:S01]  /*a030*/  LDC R24, c[0x0][0x658] ;  /* 0x00019600ff187b82 */ /* 0x000e220000000800 */
[----:B------:R-:W-:Y:S01]  /*a040*/  IMAD.IADD R3, R3, 0x1, R5 ;  /* 0x0000000103037824 */ /* 0x000fe200078e0205 */
[----:B---3--:R-:W-:Y:S01]  /*a050*/  ISETP.NE.U32.AND P0, PT, R26, RZ, PT ;  /* 0x000000ff1a00720c */ /* 0x008fe20003f05070 */
[----:B------:R-:W-:Y:S01]  /*a060*/  FMUL R0, R0, UR4 ;  /* 0x0000000400007c20 */ /* 0x000fe20008400000 */
[----:B------:R-:W-:Y:S02]  /*a070*/  IMAD.MOV.U32 R5, RZ, RZ, -0x1 ;  /* 0xffffffffff057424 */ /* 0x000fe400078e00ff */
[----:B------:R-:W-:Y:S01]  /*a080*/  ISETP.NE.AND.EX P0, PT, R27, RZ, PT, P0 ;  /* 0x000000ff1b00720c */ /* 0x000fe20003f05300 */
[----:B------:R3:W4:Y:S01]  /*a090*/  F2I.U32.TRUNC.NTZ R12, R0 ;  /* 0x00000000000c7305 */ /* 0x000722000020f000 */
[----:B------:R-:W3:Y:S01]  /*a0a0*/  LDC R15, c[0x0][0x148] ;  /* 0x00005200ff0f7b82 */ /* 0x000ee20000000800 */
[----:B-1----:R-:W-:-:S02]  /*a0b0*/  SHF.R.U64 R10, R2, R4, R3 ;  /* 0x00000004020a7219 */ /* 0x002fc40000001203 */
[----:B------:R-:W-:-:S05]  /*a0c0*/  SHF.R.U32.HI R3, RZ, R4, R3 ;  /* 0x00000004ff037219 */ /* 0x000fca0000011603 */
[----:B------:R-:W1:Y:S01]  /*a0d0*/  LDC R14, c[0x0][0x600] ;  /* 0x00018000ff0e7b82 */ /* 0x000e620000000800 */
[-CC-:B--2---:R-:W-:Y:S02]  /*a0e0*/  SHF.R.U64 R8, R10, R6.reuse, R3.reuse ;  /* 0x000000060a087219 */ /* 0x184fe40000001203 */
[----:B------:R-:W-:-:S05]  /*a0f0*/  SHF.R.U32.HI R3, RZ, R6, R3 ;  /* 0x00000006ff037219 */ /* 0x000fca0000011603 */
[----:B------:R-:W2:Y:S01]  /*a100*/  LDC R21, c[0x0][0x648] ;  /* 0x00019200ff157b82 */ /* 0x000ea20000000800 */
[-CC-:B0-----:R-:W-:Y:S02]  /*a110*/  SHF.R.U64 R13, R8, R24.reuse, R3.reuse ;  /* 0x00000018080d7219 */ /* 0x181fe40000001203 */
[-C--:B------:R-:W-:Y:S02]  /*a120*/  SHF.L.U32 R5, R5, R24.reuse, RZ ;  /* 0x0000001805057219 */ /* 0x080fe400000006ff */
[-C--:B------:R-:W-:Y:S01]  /*a130*/  SHF.R.U32.HI R3, RZ, R24.reuse, R3 ;  /* 0x00000018ff037219 */ /* 0x080fe20000011603 */
[----:B------:R-:W-:Y:S01]  /*a140*/  IMAD.MOV.U32 R2, RZ, RZ, R13 ;  /* 0x000000ffff027224 */ /* 0x000fe200078e000d */
[----:B------:R-:W-:Y:S01]  /*a150*/  SHF.L.U32 R24, R7, R24, RZ ;  /* 0x0000001807187219 */ /* 0x000fe200000006ff */
[----:B------:R-:W0:Y:S01]  /*a160*/  LDC R25, c[0x0][0x638] ;  /* 0x00018e00ff197b82 */ /* 0x000e220000000800 */
[----:B------:R-:W-:-:S07]  /*a170*/  LOP3.LUT R19, RZ, R5, RZ, 0x33, !PT ;  /* 0x00000005ff137212 */ /* 0x000fce00078e33ff */
[----:B------:R-:W0:Y:S01]  /*a180*/  LDC R28, c[0x0][0x610] ;  /* 0x00018400ff1c7b82 */ /* 0x000e220000000800 */
[----:B----4-:R-:W-:Y:S05]  /*a190*/  @!P0 BRA `(.L_x_289) ;  /* 0x0000000000288947 */ /* 0x010fea0003800000 */
[----:B---3--:R-:W3:Y:S02]  /*a1a0*/  LDC R0, c[0x0][0x64c] ;  /* 0x00019300ff007b82 */ /* 0x008ee40000000800 */
[----:B---3--:R-:W-:-:S05]  /*a1b0*/  IADD3 R7, P0, R13, R0, RZ ;  /* 0x000000000d077210 */ /* 0x008fca0007f1e0ff */
        /* <DEDUP_REMOVED lines=8> */
.L_x_289:
[----:B------:R-:W4:Y:S01]  /*a240*/  LDC R4, c[0x0][0x65c] ;  /* 0x00019700ff047b82 */ /* 0x000f220000000800 */
[----:B--23--:R-:W-:Y:S01]  /*a250*/  SHF.R.U64 R0, R2, R21, R3 ;  /* 0x0000001502007219 */ /* 0x00cfe20000001203 */
[----:B-1----:R-:W-:Y:S01]  /*a260*/  VIADD R3, R14, 0xffffffff ;  /* 0xffffffff0e037836 */ /* 0x002fe20000000000 */
[----:B------:R-:W-:Y:S01]  /*a270*/  LOP3.LUT R19, R8, R19, RZ, 0xc0, !PT ;  /* 0x0000001308137212 */ /* 0x000fe200078ec0ff */
[----:B------:R-:W-:Y:S02]  /*a280*/  IMAD.MOV R12, RZ, RZ, -R12 ;  /* 0x000000ffff0c7224 */ /* 0x000fe400078e0a0c */
[----:B------:R-:W-:Y:S01]  /*a290*/  IMAD.MOV R2, RZ, RZ, -R0 ;  /* 0x000000ffff027224 */ /* 0x000fe200078e0a00 */
[----:B------:R-:W-:Y:S01]  /*a2a0*/  LOP3.LUT R3, R10, R3, RZ, 0xc0, !PT ;  /* 0x000000030a037212 */ /* 0x000fe200078ec0ff */
[----:B------:R-:W-:Y:S02]  /*a2b0*/  IMAD R19, R24, R0, R19 ;  /* 0x0000000018137224 */ /* 0x000fe400078e0213 */
[----:B0-----:R-:W-:-:S04]  /*a2c0*/  IMAD R0, R2, R25, R13 ;  /* 0x0000001902007224 */ /* 0x001fc800078e020d */
[----:B------:R-:W-:Y:S01]  /*a2d0*/  IMAD R2, R0, R14, R3 ;  /* 0x0000000e00027224 */ /* 0x000fe200078e0203 */
[----:B----4-:R-:W-:Y:S01]  /*a2e0*/  ISETP.NE.AND P0, PT, R4, 0x1, PT ;  /* 0x000000010400780c */ /* 0x010fe20003f05270 */
[----:B------:R-:W-:-:S05]  /*a2f0*/  IMAD.MOV.U32 R4, RZ, RZ, 0x1 ;  /* 0x00000001ff047424 */ /* 0x000fca00078e00ff */
[----:B------:R-:W-:-:S07]  /*a300*/  PRMT R0, R4, 0x7610, R0 ;  /* 0x0000761004007816 */ /* 0x000fce0000000000 */
[----:B------:R-:W-:-:S04]  /*a310*/  @P0 IMAD R22, R15, R12, R20 ;  /* 0x0000000c0f160224 */ /* 0x000fc800078e0214 */
[----:B------:R-:W-:-:S05]  /*a320*/  IMAD R19, R19, R28, R22 ;  /* 0x0000001c13137224 */ /* 0x000fca00078e0216 */
[----:B------:R-:W-:Y:S02]  /*a330*/  SEL R22, R2, R19, !P0 ;  /* 0x0000001302167207 */ /* 0x000fe40004000000 */
[----:B------:R-:W-:Y:S01]  /*a340*/  SEL R19, R19, R2, !P0 ;  /* 0x0000000213137207 */ /* 0x000fe20004000000 */
[----:B------:R-:W-:-:S07]  /*a350*/  IMAD.MOV.U32 R2, RZ, RZ, R11 ;  /* 0x000000ffff027224 */ /* 0x000fce00078e000b */
.L_x_287:
[----:B------:R-:W-:Y:S02]  /*a360*/  LOP3.LUT P0, RZ, R0, 0xff, RZ, 0xc0, !PT ;  /* 0x000000ff00ff7812 */ /* 0x000fe4000780c0ff */
[----:B------:R-:W-:-:S11]  /*a370*/  LOP3.LUT R173, R173, 0x1, RZ, 0x3c, !PT ;  /* 0x00000001adad7812 */ /* 0x000fd600078e3cff */
[----:B------:R-:W-:Y:S05]  /*a380*/  @P0 BRA `(.L_x_290) ;  /* 0xffffff7000300947 */ /* 0x000fea000383ffff */
[----:B------:R-:W-:Y:S05]  /*a390*/  EXIT ;  /* 0x000000000000794d */ /* 0x000fea0003800000 */
.L_x_13:
[----:B------:R-:W-:-:S08]  /*a3a0*/  ISETP.NE.AND P0, PT, R0, RZ, PT ;  /* 0x000000ff0000720c */ /* 0x000fd00003f05270 */
[----:B0-----:R-:W0:-:S00]  /*a3b0*/  USETMAXREG.DEALLOC.CTAPOOL 0x28 ;  /* 0x00000028000079c8 */ /* 0x001e0000080e0500 */
[----:B------:R-:W-:Y:S05]  /*a3c0*/  @P0 EXIT ;  /* 0x000000000000094d */ /* 0x000fea0003800000 */
[----:B0-----:R-:W-:Y:S01]  /*a3d0*/  LOP3.LUT P0, RZ, R8, 0xff, RZ, 0xc0, !PT ;  /* 0x000000ff08ff7812 */ /* 0x001fe2000780c0ff */
[----:B------:R-:W-:Y:S02]  /*a3e0*/  IMAD.MOV.U32 R0, RZ, RZ, 0x1 ;  /* 0x00000001ff007424 */ /* 0x000fe400078e00ff */
[----:B------:R-:W-:-:S10]  /*a3f0*/  IMAD.MOV.U32 R7, RZ, RZ, RZ ;  /* 0x000000ffff077224 */ /* 0x000fd400078e00ff */
[----:B------:R-:W-:Y:S05]  /*a400*/  @!P0 BRA `(.L_x_291) ;  /* 0x0000000c001c8947 */ /* 0x000fea0003800000 */
[----:B------:R-:W-:Y:S01]  /*a410*/  LOP3.LUT P0, RZ, R4, 0x1f, RZ, 0xc0, !PT ;  /* 0x0000001f04ff7812 */ /* 0x000fe2000780c0ff */
[----:B------:R-:W-:Y:S01]  /*a420*/  ULDC UR5, c[0x0][0x658] ;  /* 0x0001960000057ab9 */ /* 0x000fe20000000800 */
[----:B------:R-:W-:Y:S01]  /*a430*/  UMOV UR6, 0xffffffff ;  /* 0xffffffff00067882 */ /* 0x000fe20000000000 */
[----:B------:R-:W-:Y:S01]  /*a440*/  BSSY B0, `(.L_x_291) ;  /* 0x00000c3000007945 */ /* 0x000fe20003800000 */
[----:B------:R-:W-:Y:S01]  /*a450*/  USHF.L.U32 UR6, UR6, UR5, URZ ;  /* 0x0000000506067299 */ /* 0x000fe2000800063f */
[C---:B------:R-:W-:Y:S01]  /*a460*/  ISETP.NE.AND P2, PT, R3.reuse, RZ, PT ;  /* 0x000000ff0300720c */ /* 0x040fe20003f45270 */
[----:B------:R-:W-:Y:S01]  /*a470*/  IMAD.MOV.U32 R8, RZ, RZ, 0x1 ;  /* 0x00000001ff087424 */ /* 0x000fe200078e00ff */
[----:B------:R-:W-:Y:S01]  /*a480*/  ISETP.NE.OR P0, PT, R3, RZ, !P0 ;  /* 0x000000ff0300720c */ /* 0x000fe20004705670 */
[----:B------:R-:W-:Y:S01]  /*a490*/  IMAD.MOV.U32 R0, RZ, RZ, 0x1 ;  /* 0x00000001ff007424 */ /* 0x000fe200078e00ff */
[----:B------:R-:W-:Y:S01]  /*a4a0*/  LOP3.LUT R6, R16, 0x2, RZ, 0xfc, !PT ;  /* 0x0000000210067812 */ /* 0x000fe200078efcff */
[----:B------:R-:W-:Y:S01]  /*a4b0*/  IMAD.MOV.U32 R7, RZ, RZ, RZ ;  /* 0x000000ffff077224 */ /* 0x000fe200078e00ff */
[----:B------:R-:W-:Y:S01]  /*a4c0*/  ULDC UR4, c[0x0][0x600] ;  /* 0x0001800000047ab9 */ /* 0x000fe20000000800 */
[----:B------:R-:W-:Y:S01]  /*a4d0*/  UMOV UR7, 0x1 ;  /* 0x0000000100077882 */ /* 0x000fe20000000000 */
[----:B------:R-:W-:-:S02]  /*a4e0*/  UIADD3 UR19, UR40, 0x1, URZ ;  /* 0x0000000128137890 */ /* 0x000fc4000fffe03f */
[----:B------:R-:W-:Y:S02]  /*a4f0*/  UIADD3 UR15, UR4, -0x1, URZ ;  /* 0xffffffff040f7890 */ /* 0x000fe4000fffe03f */
[----:B------:R-:W-:Y:S02]  /*a500*/  USHF.L.U32 UR17, UR7, UR5, URZ ;  /* 0x0000000507117299 */ /* 0x000fe4000800063f */
[----:B------:R-:W-:Y:S01]  /*a510*/  ULOP3.LUT UR16, URZ, UR6, URZ, 0x33, !UPT ;  /* 0x000000063f107292 */ /* 0x000fe2000f8e333f */
[----:B------:R-:W-:-:S11]  /*a520*/  ULDC.64 UR20, c[0x0][0x198] ;  /* 0x0000660000147ab9 */ /* 0x000fd60000000a00 */
.L_x_303:
[----:B------:R-:W-:-:S03]  /*a530*/  UMOV UR4, 0xffffffff ;  /* 0xffffffff00047882 */ /* 0x000fc60000000000 */
[----:B------:R-:W-:Y:S05]  /*a540*/  BRA.DIV UR4, `(.L_x_292) ;  /* 0x0000001204047947 */ /* 0x000fea000b800000 */
[----:B------:R-:W-:-:S13]  /*a550*/  ELECT P6, URZ, PT ;  /* 0x00000000003f782f */ /* 0x000fda00038c0000 */
.L_x_317:
[----:B------:R-:W0:Y:S01]  /*a560*/  LDC R3, c[0x0][0x28c] ;  /* 0x0000a300ff037b82 */ /* 0x000e220000000800 */
[----:B------:R-:W-:Y:S01]  /*a570*/  BSSY B1, `(.L_x_293) ;  /* 0x0000037000017945 */ /* 0x000fe20003800000 */
[----:B0-----:R-:W-:-:S13]  /*a580*/  ISETP.LT.OR P6, PT, R3, 0x1, !P6 ;  /* 0x000000010300780c */ /* 0x001fda00077c1670 */
[----:B------:R-:W-:Y:S05]  /*a590*/  @P6 BRA `(.L_x_294) ;  /* 0x0000000000d06947 */ /* 0x000fea0003800000 */
[----:B------:R-:W-:Y:S02]  /*a5a0*/  IMAD.SHL.U32 R22, R22, 0x100, RZ ;  /* 0x0000010016167824 */ /* 0x000fe400078e00ff */
[----:B------:R-:W-:Y:S02]  /*a5b0*/  IMAD.SHL.U32 R19, R19, 0x40, RZ ;  /* 0x0000004013137824 */ /* 0x000fe400078e00ff */
[----:B------:R-:W-:Y:S02]  /*a5c0*/  IMAD.MOV.U32 R12, RZ, RZ, RZ ;  /* 0x000000ffff0c7224 */ /* 0x000fe400078e00ff */
[----:B------:R-:W-:Y:S02]  /*a5d0*/  IMAD.U32 R13, RZ, RZ, UR19 ;  /* 0x00000013ff0d7e24 */ /* 0x000fe4000f8e00ff */
[----:B------:R-:W-:Y:S02]  /*a5e0*/  IMAD.MOV.U32 R3, RZ, RZ, R0 ;  /* 0x000000ffff037224 */ /* 0x000fe400078e0000 */
[----:B------:R-:W-:-:S07]  /*a5f0*/  IMAD.MOV.U32 R4, RZ, RZ, R7 ;  /* 0x000000ffff047224 */ /* 0x000fce00078e0007 */
.L_x_298:
[----:B------:R-:W0:Y:S01]  /*a600*/  S2R R10, SR_CgaCtaId ;  /* 0x00000000000a7919 */ /* 0x000e220000008800 */
[----:B------:R-:W-:Y:S01]  /*a610*/  MOV R5, 0x400 ;  /* 0x0000040000057802 */ /* 0x000fe20000000f00 */
[----:B------:R-:W1:Y:S03]  /*a620*/  @!P2 LDC R9, c[0x0][0x500] ;  /* 0x00014000ff09ab82 */ /* 0x000e660000000800 */
[----:B0-----:R-:W-:Y:S02]  /*a630*/  LEA R11, R10, R5, 0x18 ;  /* 0x000000050a0b7211 */ /* 0x001fe400078ec0ff */
[----:B------:R-:W-:-:S03]  /*a640*/  SHF.L.U32 R5, R3, 0x1f, RZ ;  /* 0x0000001f03057819 */ /* 0x000fc600000006ff */
[----:B------:R-:W-:-:S04]  /*a650*/  IMAD R10, R4, 0x8, R11 ;  /* 0x00000008040a7824 */ /* 0x000fc800078e020b */
[----:B------:R-:W0:Y:S02]  /*a660*/  SYNCS.PHASECHK.TRANS64.TRYWAIT P1, [R10+URZ+0x28], R5 ;  /* 0x000028050a0075a7 */ /* 0x000e24000802017f */
[----:B01----:R-:W-:Y:S05]  /*a670*/  @!P1 BRA `(.L_x_295) ;  /* 0x0000000c00d89947 */ /* 0x003fea0003800000 */
.L_x_318:
[----:B0-----:R-:W-:Y:S01]  /*a680*/  PRMT R5, R6, 0x9910, RZ ;  /* 0x0000991006057816 */ /* 0x001fe200000000ff */
[----:B------:R0:W-:Y:S03]  /*a690*/  @!P2 SYNCS.ARRIVE.TRANS64 RZ, [R10+URZ], R9 ;  /* 0x000000090affa9a7 */ /* 0x0001e6000800003f */
[----:B------:R-:W-:-:S13]  /*a6a0*/  ISETP.NE.AND P1, PT, R5, 0x2, PT ;  /* 0x000000020500780c */ /* 0x000fda0003f25270 */
[----:B0-----:R-:W-:Y:S05]  /*a6b0*/  @P1 BRA `(.L_x_296) ;  /* 0x0000000000041947 */ /* 0x001fea0003800000 */
[----:B------:R-:W-:Y:S01]  /*a6c0*/  BPT.TRAP 0x1 ;  /* 0x000000040000795c */ /* 0x000fe20000300000 */
.L_x_296:
[----:B------:R-:W-:Y:S05]  /*a6d0*/  @P0 BRA `(.L_x_297) ;  /* 0x0000000000040947 */ /* 0x000fea0003800000 */
[----:B------:R-:W-:Y:S01]  /*a6e0*/  BPT.TRAP 0x1 ;  /* 0x000000040000795c */ /* 0x000fe20000300000 */
.L_x_297:
[--C-:B------:R-:W-:Y:S01]  /*a6f0*/  IMAD R5, R4, 0x2000, R11.reuse ;  /* 0x0000200004057824 */ /* 0x100fe200078e020b */
[----:B------:R-:W-:Y:S01]  /*a700*/  R2UR UR9, R10 ;  /* 0x000000000a0972ca */ /* 0x000fe200000e0000 */
[C---:B------:R-:W-:Y:S01]  /*a710*/  IMAD R11, R4.reuse, 0x8000, R11 ;  /* 0x00008000040b7824 */ /* 0x040fe200078e020b */
[----:B------:R-:W-:Y:S01]  /*a720*/  UIADD3 UR4, UP0, UR20, 0xf0, URZ ;  /* 0x000000f014047890 */ /* 0x000fe2000ff1e03f */
[----:B------:R-:W-:Y:S01]  /*a730*/  VIADD R13, R13, 0xffffffff ;  /* 0xffffffff0d0d7836 */ /* 0x000fe20000000000 */
[----:B------:R-:W-:Y:S01]  /*a740*/  R2UR UR5, R5 ;  /* 0x00000000050572ca */ /* 0x000fe200000e0000 */
[----:B------:R-:W-:Y:S01]  /*a750*/  UIADD3 UR22, UP1, UR20, 0x1f0, URZ ;  /* 0x000001f014167890 */ /* 0x000fe2000ff3e03f */
[----:B------:R-:W-:Y:S01]  /*a760*/  R2UR UR8, R11 ;  /* 0x000000000b0872ca */ /* 0x000fe200000e0000 */
[----:B------:R-:W-:Y:S01]  /*a770*/  VIADD R4, R4, 0x1 ;  /* 0x0000000104047836 */ /* 0x000fe20000000000 */
[----:B------:R-:W-:Y:S01]  /*a780*/  R2UR UR11, R19 ;  /* 0x00000000130b72ca */ /* 0x000fe200000e0000 */
[----:B------:R-:W-:Y:S01]  /*a790*/  UIADD3.X UR23, URZ, UR21, URZ, UP1, !UPT ;  /* 0x000000153f177290 */ /* 0x000fe20008ffe43f */
[----:B------:R-:W-:Y:S01]  /*a7a0*/  R2UR UR10, R12 ;  /* 0x000000000c0a72ca */ /* 0x000fe200000e0000 */
[----:B------:R-:W-:Y:S01]  /*a7b0*/  UMOV UR6, 0x0 ;  /* 0x0000000000067882 */ /* 0x000fe20000000000 */
[----:B------:R-:W-:Y:S01]  /*a7c0*/  R2UR UR12, R2 ;  /* 0x00000000020c72ca */ /* 0x000fe200000e0000 */
[----:B------:R-:W-:Y:S01]  /*a7d0*/  UMOV UR7, 0x10000000 ;  /* 0x1000000000077882 */ /* 0x000fe20000000000 */
[----:B------:R-:W-:Y:S01]  /*a7e0*/  R2UR UR18, R22 ;  /* 0x00000000161272ca */ /* 0x000fe200000e0000 */
[----:B------:R-:W-:Y:S01]  /*a7f0*/  VIADD R12, R12, 0x40 ;  /* 0x000000400c0c7836 */ /* 0x000fe20000000000 */
[----:B------:R-:W-:Y:S01]  /*a800*/  ISETP.GT.AND P3, PT, R13, 0x1, PT ;  /* 0x000000010d00780c */ /* 0x000fe20003f64270 */
[----:B------:R-:W-:Y:S01]  /*a810*/  UIADD3 UR13, UR5, 0x180, URZ ;  /* 0x00000180050d7890 */ /* 0x000fe2000fffe03f */
[----:B------:R-:W-:Y:S01]  /*a820*/  ISETP.NE.AND P1, PT, R4, 0x5, PT ;  /* 0x000000050400780c */ /* 0x000fe20003f25270 */
[----:B------:R-:W-:-:S02]  /*a830*/  UIADD3.X UR5, URZ, UR21, URZ, UP0, !UPT ;  /* 0x000000153f057290 */ /* 0x000fc400087fe43f */
[----:B------:R-:W-:Y:S01]  /*a840*/  UIADD3 UR14, UR8, 0xa180, URZ ;  /* 0x0000a180080e7890 */ /* 0x000fe2000fffe03f */
[----:B------:R-:W-:Y:S02]  /*a850*/  SEL R10, RZ, 0x1, P1 ;  /* 0x00000001ff0a7807 */ /* 0x000fe40000800000 */
[----:B------:R-:W-:Y:S01]  /*a860*/  UMOV UR8, UR13 ;  /* 0x0000000d00087c82 */ /* 0x000fe20008000000 */
[----:B------:R-:W-:Y:S02]  /*a870*/  SEL R4, R4, RZ, P1 ;  /* 0x000000ff04047207 */ /* 0x000fe40000800000 */
[----:B------:R-:W-:Y:S01]  /*a880*/  LOP3.LUT R3, R3, R10, RZ, 0x3c, !PT ;  /* 0x0000000a03037212 */ /* 0x000fe200078e3cff */
[----:B------:R0:W-:Y:S02]  /*a890*/  UTMALDG.3D [UR8], [UR4], desc[UR6] ;  /* 0x00000608040075b4 */ /* 0x0001e40008011000 */
[----:B0-----:R-:W-:Y:S01]  /*a8a0*/  UMOV UR8, UR14 ;  /* 0x0000000e00087c82 */ /* 0x001fe20008000000 */
[----:B------:R-:W-:-:S02]  /*a8b0*/  UMOV UR11, UR18 ;  /* 0x00000012000b7c82 */ /* 0x000fc40008000000 */
[----:B------:R0:W-:Y:S02]  /*a8c0*/  UTMALDG.3D [UR8], [UR22], desc[UR6] ;  /* 0x00000608160075b4 */ /* 0x0001e40008011000 */
[----:B0-----:R-:W-:Y:S05]  /*a8d0*/  @P3 BRA `(.L_x_298) ;  /* 0xfffffffc00483947 */ /* 0x001fea000383ffff */
.L_x_294:
[----:B------:R-:W-:Y:S05]  /*a8e0*/  BSYNC B1 ;  /* 0x0000000000017941 */ /* 0x000fea0003800000 */
.L_x_293:
[----:B------:R-:W2:Y:S01]  /*a8f0*/  LDL.64 R10, [R1] ;  /* 0x00000000010a7983 */ /* 0x000ea20000100a00 */
[----:B------:R-:W-:Y:S01]  /*a900*/  LOP3.LUT P4, RZ, R8, 0xff, RZ, 0xc0, !PT ;  /* 0x000000ff08ff7812 */ /* 0x000fe2000788c0ff */
[----:B------:R-:W-:Y:S01]  /*a910*/  VIADD R4, R7, UR40 ;  /* 0x0000002807047c36 */ /* 0x000fe20008000000 */
[----:B------:R-:W-:Y:S01]  /*a920*/  ULDC.64 UR4, c[0x0][0x650] ;  /* 0x0001940000047ab9 */ /* 0x000fe20000000a00 */
[----:B------:R-:W-:Y:S01]  /*a930*/  IMAD.U32 R7, RZ, RZ, UR40 ;  /* 0x00000028ff077e24 */ /* 0x000fe2000f8e00ff */
[----:B------:R-:W-:Y:S01]  /*a940*/  UISETP.GE.U32.AND UP0, UPT, UR40, 0x5, UPT ;  /* 0x000000052800788c */ /* 0x000fe2000bf06070 */
[----:B------:R-:W-:Y:S01]  /*a950*/  BSSY B1, `(.L_x_299) ;  /* 0x000006f000017945 */ /* 0x000fe20003800000 */
[----:B------:R-:W-:Y:S01]  /*a960*/  ISETP.GT.U32.AND P1, PT, R4, 0x4, PT ;  /* 0x000000040400780c */ /* 0x000fe20003f24070 */
[----:B------:R-:W-:Y:S01]  /*a970*/  IMAD.MOV.U32 R19, RZ, RZ, -0x1 ;  /* 0xffffffffff137424 */ /* 0x000fe200078e00ff */
[----:B------:R-:W-:Y:S01]  /*a980*/  PRMT R8, RZ, 0x7610, R8 ;  /* 0x00007610ff087816 */ /* 0x000fe20000000008 */
[----:B------:R-:W-:Y:S01]  /*a990*/  IMAD.MOV.U32 R22, RZ, RZ, -0x1 ;  /* 0xffffffffff167424 */ /* 0x000fe200078e00ff */
[----:B------:R-:W-:-:S02]  /*a9a0*/  ISETP.LT.U32.AND P1, PT, R7, 0x5, P1 ;  /* 0x000000050700780c */ /* 0x000fc40000f21070 */
[----:B------:R-:W-:Y:S01]  /*a9b0*/  PLOP3.LUT P3, PT, PT, PT, UP0, 0x80, 0x0 ;  /* 0x000000000000781c */ /* 0x000fe20003f6f008 */
[----:B------:R-:W0:Y:S01]  /*a9c0*/  @P4 S2R R3, SR_CgaCtaId ;  /* 0x0000000000034919 */ /* 0x000e220000008800 */
[----:B------:R-:W-:-:S04]  /*a9d0*/  @P4 MOV R2, 0x400 ;  /* 0x0000040000024802 */ /* 0x000fc80000000f00 */
[----:B0-----:R-:W-:Y:S01]  /*a9e0*/  @P4 LEA R5, R3, R2, 0x18 ;  /* 0x0000000203054211 */ /* 0x001fe200078ec0ff */
[----:B------:R-:W-:-:S03]  /*a9f0*/  IMAD.WIDE.U32 R2, R4, -0x33333333, RZ ;  /* 0xcccccccd04027825 */ /* 0x000fc600078e00ff */
[----:B------:R0:W-:Y:S01]  /*aa00*/  @P4 SYNCS.ARRIVE.TRANS64.A1T0 RZ, [R5+URZ+0x88], RZ ;  /* 0x000088ff05ff49a7 */ /* 0x0001e2000810003f */
[----:B------:R-:W-:Y:S01]  /*aa10*/  IMAD.MOV.U32 R2, RZ, RZ, -0x1 ;  /* 0xffffffffff027424 */ /* 0x000fe200078e00ff */
[----:B0-----:R-:W-:Y:S02]  /*aa20*/  SHF.R.U32.HI R5, RZ, 0x2, R3 ;  /* 0x00000002ff057819 */ /* 0x001fe40000011603 */
[----:B------:R-:W-:-:S03]  /*aa30*/  SEL R3, RZ, 0x1, !P1 ;  /* 0x00000001ff037807 */ /* 0x000fc60004800000 */
[----:B------:R-:W-:Y:S01]  /*aa40*/  IMAD R7, R5, -0x5, R4 ;  /* 0xfffffffb05077824 */ /* 0x000fe200078e0204 */
[----:B------:R-:W-:Y:S02]  /*aa50*/  LOP3.LUT R0, R0, R3, RZ, 0x3c, !PT ;  /* 0x0000000300007212 */ /* 0x000fe400078e3cff */
[----:B------:R-:W-:Y:S02]  /*aa60*/  PRMT R3, RZ, 0x7610, R3 ;  /* 0x00007610ff037816 */ /* 0x000fe40000000003 */
[----:B------:R-:W-:Y:S02]  /*aa70*/  @P3 LOP3.LUT R0, R0, 0x1, R5, 0x78, !PT ;  /* 0x0000000100003812 */ /* 0x000fe400078e7805 */
[----:B--2---:R-:W-:-:S04]  /*aa80*/  IADD3 R18, P4, R18, R10, RZ ;  /* 0x0000000a12127210 */ /* 0x004fc80007f9e0ff */
[----:B------:R-:W-:Y:S01]  /*aa90*/  ISETP.GE.U32.AND P1, PT, R18, UR4, PT ;  /* 0x0000000412007c0c */ /* 0x000fe2000bf26070 */
[----:B------:R-:W-:-:S05]  /*aaa0*/  IMAD.X R17, R17, 0x1, R23, P4 ;  /* 0x0000000111117824 */ /* 0x000fca00020e0617 */
[----:B------:R-:W-:-:S13]  /*aab0*/  ISETP.GE.U32.AND.EX P1, PT, R17, UR5, PT, P1 ;  /* 0x0000000511007c0c */ /* 0x000fda000bf26110 */
[----:B------:R-:W-:Y:S05]  /*aac0*/  @P1 BRA `(.L_x_300) ;  /* 0x00000004005c1947 */ /* 0x000fea0003800000 */
[----:B------:R-:W0:Y:S01]  /*aad0*/  S2R R11, SR_CTAID.X ;  /* 0x00000000000b7919 */ /* 0x000e220000002500 */
[----:B------:R-:W-:Y:S01]  /*aae0*/  ULDC.64 UR4, c[0x0][0x628] ;  /* 0x00018a0000047ab9 */ /* 0x000fe20000000a00 */
[----:B------:R-:W1:Y:S01]  /*aaf0*/  LDC R12, c[0x0][0x144] ;  /* 0x00005100ff0c7b82 */ /* 0x000e620000000800 */
[----:B------:R-:W-:Y:S01]  /*ab00*/  ISETP.NE.U32.AND P1, PT, RZ, UR4, PT ;  /* 0x00000004ff007c0c */ /* 0x000fe2000bf25070 */
[----:B------:R-:W2:Y:S01]  /*ab10*/  S2R R9, SR_CTAID.Y ;  /* 0x0000000000097919 */ /* 0x000ea20000002600 */
[----:B------:R-:W-:Y:S01]  /*ab20*/  ULDC UR6, c[0x0][0x150] ;  /* 0x0000540000067ab9 */ /* 0x000fe20000000800 */
[----:B------:R-:W-:Y:S01]  /*ab30*/  ULDC UR7, c[0x0][0x630] ;  /* 0x00018c0000077ab9 */ /* 0x000fe20000000800 */
[----:B------:R-:W-:Y:S01]  /*ab40*/  ISETP.NE.AND.EX P1, PT, RZ, UR5, PT, P1 ;  /* 0x00000005ff007c0c */ /* 0x000fe2000bf25310 */
[----:B------:R-:W-:Y:S01]  /*ab50*/  IMAD.MOV.U32 R2, RZ, RZ, R18 ;  /* 0x000000ffff027224 */ /* 0x000fe200078e0012 */
[----:B0-----:R-:W-:-:S05]  /*ab60*/  I2FP.F32.U32 R3, R11 ;  /* 0x0000000b00037245 */ /* 0x001fca0000201000 */
[----:B------:R-:W-:Y:S01]  /*ab70*/  FMUL R14, R3, UR6 ;  /* 0x00000006030e7c20 */ /* 0x000fe20008400000 */
[----:B------:R-:W-:-:S05]  /*ab80*/  IMAD.MOV.U32 R3, RZ, RZ, R17 ;  /* 0x000000ffff037224 */ /* 0x000fca00078e0011 */
[----:B--2---:R-:W-:Y:S05]  /*ab90*/  @!P1 BRA `(.L_x_301) ;  /* 0x0000000000289947 */ /* 0x004fea0003800000 */
[----:B------:R-:W-:Y:S02]  /*aba0*/  ULDC UR6, c[0x0][0x634] ;  /* 0x00018d0000067ab9 */ /* 0x000fe40000000800 */
[----:B------:R-:W-:-:S05]  /*abb0*/  IADD3 R3, P1, R18, UR6, RZ ;  /* 0x0000000612037c10 */ /* 0x000fca000ff3e0ff */
[----:B------:R-:W-:-:S04]  /*abc0*/  IMAD.X R13, RZ, RZ, R17, P1 ;  /* 0x000000ffff0d7224 */ /* 0x000fc800008e0611 */
[----:B------:R-:W-:-:S04]  /*abd0*/  IMAD.WIDE.U32 R4, R13, UR4, RZ ;  /* 0x000000040d047c25 */ /* 0x000fc8000f8e00ff */
[----:B------:R-:W-:-:S04]  /*abe0*/  IMAD.WIDE.U32 R4, P1, R3, UR5, R4 ;  /* 0x0000000503047c25 */ /* 0x000fc8000f820004 */
[----:B------:R-:W-:-:S04]  /*abf0*/  IMAD.WIDE.U32 R2, R3, UR4, RZ ;  /* 0x0000000403027c25 */ /* 0x000fc8000f8e00ff */
[----:B------:R-:W-:Y:S01]  /*ac00*/  IMAD.MOV.U32 R2, RZ, RZ, R5 ;  /* 0x000000ffff027224 */ /* 0x000fe200078e0005 */
[----:B------:R-:W-:Y:S01]  /*ac10*/  IADD3 RZ, P3, R3, R4, RZ ;  /* 0x0000000403ff7210 */ /* 0x000fe20007f7e0ff */
[----:B------:R-:W-:-:S04]  /*ac20*/  IMAD.X R3, RZ, RZ, RZ, P1 ;  /* 0x000000ffff037224 */ /* 0x000fc800008e06ff */
[----:B------:R-:W-:-:S08]  /*ac30*/  IMAD.WIDE.U32.X R2, R13, UR5, R2, P3 ;  /* 0x000000050d027c25 */ /* 0x000fd000098e0402 */
.L_x_301:
[--C-:B------:R-:W-:Y:S01]  /*ac40*/  SHF.R.U64 R10, R2, UR7, R3.reuse ;  /* 0x00000007020a7c19 */ /* 0x100fe20008001203 */
[----:B------:R-:W0:Y:S01]  /*ac50*/  F2I.U32.TRUNC.NTZ R14, R14 ;  /* 0x0000000e000e7305 */ /* 0x000e22000020f000 */
[----:B------:R-:W-:Y:S01]  /*ac60*/  SHF.R.U32.HI R2, RZ, UR7, R3 ;  /* 0x00000007ff027c19 */ /* 0x000fe20008011603 */
[----:B------:R-:W-:Y:S01]  /*ac70*/  ULDC.64 UR4, c[0x0][0x620] ;  /* 0x0001880000047ab9 */ /* 0x000fe20000000a00 */
[----:B------:R-:W-:Y:S01]  /*ac80*/  IADD3 R5, P1, RZ, -R10, RZ ;  /* 0x8000000aff057210 */ /* 0x000fe20007f3e0ff */
[----:B------:R-:W-:Y:S01]  /*ac90*/  IMAD.MOV.U32 R3, RZ, RZ, R17 ;  /* 0x000000ffff037224 */ /* 0x000fe200078e0011 */
[----:B------:R-:W-:-:S03]  /*aca0*/  ULDC.64 UR6, c[0x0][0x640] ;  /* 0x0001900000067ab9 */ /* 0x000fc60000000a00 */
[----:B------:R-:W-:Y:S01]  /*acb0*/  IMAD.X R2, RZ, RZ, ~R2, P1 ;  /* 0x000000ffff027224 */ /* 0x000fe200008e0e02 */
[----:B------:R-:W-:-:S03]  /*acc0*/  ISETP.NE.U32.AND P1, PT, RZ, UR6, PT ;  /* 0x00000006ff007c0c */ /* 0x000fc6000bf25070 */
[----:B------:R-:W-:Y:S01]  /*acd0*/  IMAD R4, R2, UR4, RZ ;  /* 0x0000000402047c24 */ /* 0x000fe2000f8e02ff */
[----:B------:R-:W-:Y:S01]  /*ace0*/  ISETP.NE.AND.EX P1, PT, RZ, UR7, PT, P1 ;  /* 0x00000007ff007c0c */ /* 0x000fe2000bf25310 */
[----:B------:R-:W-:-:S04]  /*acf0*/  IMAD.MOV.U32 R2, RZ, RZ, R18 ;  /* 0x000000ffff027224 */ /* 0x000fc800078e0012 */
[----:B------:R-:W-:Y:S01]  /*ad00*/  IMAD.WIDE.U32 R2, R5, UR4, R2 ;  /* 0x0000000405027c25 */ /* 0x000fe2000f8e0002 */
[----:B------:R-:W-:-:S03]  /*ad10*/  ULDC UR4, c[0x0][0x618] ;  /* 0x0001860000047ab9 */ /* 0x000fc60000000800 */
[----:B------:R-:W-:Y:S01]  /*ad20*/  IMAD R5, R5, UR5, R4 ;  /* 0x0000000505057c24 */ /* 0x000fe2000f8e0204 */
[----:B------:R-:W-:Y:S01]  /*ad30*/  ULDC UR5, c[0x0][0x154] ;  /* 0x0000550000057ab9 */ /* 0x000fe20000000800 */
[----:B0-----:R-:W-:Y:S02]  /*ad40*/  IMAD.MOV R4, RZ, RZ, -R14 ;  /* 0x000000ffff047224 */ /* 0x001fe400078e0a0e */
[----:B------:R-:W0:Y:S01]  /*ad50*/  LDC R14, c[0x0][0x148] ;  /* 0x00005200ff0e7b82 */ /* 0x000e220000000800 */
[----:B------:R-:W-:Y:S02]  /*ad60*/  IMAD.IADD R3, R3, 0x1, R5 ;  /* 0x0000000103037824 */ /* 0x000fe400078e0205 */
[----:B-1----:R-:W-:Y:S01]  /*ad70*/  IMAD R11, R12, R4, R11 ;  /* 0x000000040c0b7224 */ /* 0x002fe200078e020b */
[----:B------:R-:W-:Y:S02]  /*ad80*/  I2FP.F32.U32 R4, R9 ;  /* 0x0000000900047245 */ /* 0x000fe40000201000 */
[----:B------:R-:W-:-:S02]  /*ad90*/  SHF.R.U64 R12, R2, UR4, R3 ;  /* 0x00000004020c7c19 */ /* 0x000fc40008001203 */
[----:B------:R-:W-:Y:S01]  /*ada0*/  SHF.R.U32.HI R3, RZ, UR4, R3 ;  /* 0x00000004ff037c19 */ /* 0x000fe20008011603 */
[----:B------:R-:W-:Y:S01]  /*adb0*/  FMUL R4, R4, UR5 ;  /* 0x0000000504047c20 */ /* 0x000fe20008400000 */
[----:B------:R-:W-:Y:S02]  /*adc0*/  ULDC UR4, c[0x0][0x608] ;  /* 0x0001820000047ab9 */ /* 0x000fe40000000800 */
[--C-:B------:R-:W-:Y:S01]  /*add0*/  SHF.R.U64 R15, R12, UR4, R3.reuse ;  /* 0x000000040c0f7c19 */ /* 0x100fe20008001203 */
[----:B------:R1:W2:Y:S01]  /*ade0*/  F2I.U32.TRUNC.NTZ R20, R4 ;  /* 0x0000000400147305 */ /* 0x0002a2000020f000 */
[----:B------:R-:W-:Y:S01]  /*adf0*/  SHF.R.U32.HI R2, RZ, UR4, R3 ;  /* 0x00000004ff027c19 */ /* 0x000fe20008011603 */
[----:B------:R-:W-:-:S03]  /*ae00*/  ULDC UR4, c[0x0][0x658] ;  /* 0x0001960000047ab9 */ /* 0x000fc60000000800 */
[--C-:B------:R-:W-:Y:S02]  /*ae10*/  SHF.R.U64 R13, R15, UR4, R2.reuse ;  /* 0x000000040f0d7c19 */ /* 0x100fe40008001202 */
[----:B------:R-:W-:-:S03]  /*ae20*/  SHF.R.U32.HI R19, RZ, UR4, R2 ;  /* 0x00000004ff137c19 */ /* 0x000fc60008011602 */
[----:B------:R-:W-:Y:S02]  /*ae30*/  IMAD.MOV.U32 R2, RZ, RZ, R13 ;  /* 0x000000ffff027224 */ /* 0x000fe400078e000d */
[----:B------:R-:W-:Y:S01]  /*ae40*/  IMAD.MOV.U32 R3, RZ, RZ, R19 ;  /* 0x000000ffff037224 */ /* 0x000fe200078e0013 */
[----:B-1----:R-:W-:Y:S06]  /*ae50*/  @!P1 BRA `(.L_x_302) ;  /* 0x0000000000289947 */ /* 0x002fec0003800000 */
        /* <DEDUP_REMOVED lines=10> */
.L_x_302:
[----:B------:R-:W1:Y:S01]  /*af00*/  LDC R4, c[0x0][0x65c] ;  /* 0x00019700ff047b82 */ /* 0x000e620000000800 */
[----:B------:R-:W-:Y:S01]  /*af10*/  ULDC UR4, c[0x0][0x648] ;  /* 0x0001920000047ab9 */ /* 0x000fe20000000800 */
[----:B------:R-:W-:Y:S01]  /*af20*/  LOP3.LUT R15, R15, UR16, RZ, 0xc0, !PT ;  /* 0x000000100f0f7c12 */ /* 0x000fe2000f8ec0ff */
[----:B--2---:R-:W-:Y:S01]  /*af30*/  IMAD.MOV R20, RZ, RZ, -R20 ;  /* 0x000000ffff147224 */ /* 0x004fe200078e0a14 */
[----:B------:R-:W-:Y:S01]  /*af40*/  SHF.R.U64 R2, R2, UR4, R3 ;  /* 0x0000000402027c19 */ /* 0x000fe20008001203 */
[----:B------:R-:W-:Y:S01]  /*af50*/  ULDC UR4, c[0x0][0x638] ;  /* 0x00018e0000047ab9 */ /* 0x000fe20000000800 */
[----:B------:R-:W-:Y:S01]  /*af60*/  LOP3.LUT R12, R12, UR15, RZ, 0xc0, !PT ;  /* 0x0000000f0c0c7c12 */ /* 0x000fe2000f8ec0ff */
[----:B------:R-:W-:Y:S01]  /*af70*/  ULDC UR5, c[0x0][0x610] ;  /* 0x0001840000057ab9 */ /* 0x000fe20000000800 */
[----:B------:R-:W-:Y:S01]  /*af80*/  IMAD.MOV.U32 R3, RZ, RZ, 0x1 ;  /* 0x00000001ff037424 */ /* 0x000fe200078e00ff */
[----:B-1----:R-:W-:Y:S01]  /*af90*/  ISETP.NE.AND P1, PT, R4, 0x1, PT ;  /* 0x000000010400780c */ /* 0x002fe20003f25270 */
[----:B------:R-:W-:-:S02]  /*afa0*/  IMAD.MOV R4, RZ, RZ, -R2 ;  /* 0x000000ffff047224 */ /* 0x000fc400078e0a02 */
[----:B------:R-:W-:Y:S02]  /*afb0*/  IMAD R2, R2, UR17, R15 ;  /* 0x0000001102027c24 */ /* 0x000fe4000f8e020f */
[----:B------:R-:W-:Y:S01]  /*afc0*/  IMAD R13, R4, UR4, R13 ;  /* 0x00000004040d7c24 */ /* 0x000fe2000f8e020d */
[----:B------:R-:W-:-:S07]  /*afd0*/  ULDC UR4, c[0x0][0x600] ;  /* 0x0001800000047ab9 */ /* 0x000fce0000000800 */
[----:B0-----:R-:W-:-:S04]  /*afe0*/  @P1 IMAD R11, R14, R20, R9 ;  /* 0x000000140e0b1224 */ /* 0x001fc800078e0209 */
[----:B------:R-:W-:Y:S02]  /*aff0*/  IMAD R11, R2, UR5, R11 ;  /* 0x00000005020b7c24 */ /* 0x000fe4000f8e020b */
[----:B------:R-:W-:-:S05]  /*b000*/  IMAD R2, R13, UR4, R12 ;  /* 0x000000040d027c24 */ /* 0x000fca000f8e020c */
[----:B------:R-:W-:Y:S02]  /*b010*/  SEL R22, R2, R11, !P1 ;  /* 0x0000000b02167207 */ /* 0x000fe40004800000 */
[----:B------:R-:W-:Y:S01]  /*b020*/  SEL R19, R11, R2, !P1 ;  /* 0x000000020b137207 */ /* 0x000fe20004800000 */
[----:B------:R-:W-:-:S07]  /*b030*/  IMAD.MOV.U32 R2, RZ, RZ, R10 ;  /* 0x000000ffff027224 */ /* 0x000fce00078e000a */
.L_x_300:
[----:B------:R-:W-:Y:S05]  /*b040*/  BSYNC B1 ;  /* 0x0000000000017941 */ /* 0x000fea0003800000 */
.L_x_299:
[----:B------:R-:W-:-:S13]  /*b050*/  LOP3.LUT P1, RZ, R3, 0xff, RZ, 0xc0, !PT ;  /* 0x000000ff03ff7812 */ /* 0x000fda000782c0ff */
[----:B------:R-:W-:Y:S05]  /*b060*/  @P1 BRA `(.L_x_303) ;  /* 0xfffffff400301947 */ /* 0x000fea000383ffff */
[----:B------:R-:W-:Y:S05]  /*b070*/  BSYNC B0 ;  /* 0x0000000000007941 */ /* 0x000fea0003800000 */
.L_x_291:
[----:B------:R-:W-:-:S03]  /*b080*/  UMOV UR4, 0xffffffff ;  /* 0xffffffff00047882 */ /* 0x000fc60000000000 */
[----:B------:R-:W-:Y:S05]  /*b090*/  BRA.DIV UR4, `(.L_x_304) ;  /* 0x0000000604647947 */ /* 0x000fea000b800000 */
[----:B------:R-:W-:-:S13]  /*b0a0*/  ELECT P6, URZ, PT ;  /* 0x00000000003f782f */ /* 0x000fda00038c0000 */
.L_x_321:
[----:B------:R-:W-:Y:S04]  /*b0b0*/  BSSY B0, `(.L_x_305) ;  /* 0x0000034000007945 */ /* 0x000fe80003800000 */
[----:B------:R-:W-:Y:S05]  /*b0c0*/  @!P6 BRA `(.L_x_306) ;  /* 0x0000000000c8e947 */ /* 0x000fea0003800000 */
[----:B------:R-:W-:-:S04]  /*b0d0*/  LOP3.LUT R16, R16, 0x2, RZ, 0xfc, !PT ;  /* 0x0000000210107812 */ /* 0x000fc800078efcff */
[----:B------:R-:W-:-:S13]  /*b0e0*/  ISETP.NE.AND P0, PT, R16, 0x3, PT ;  /* 0x000000031000780c */ /* 0x000fda0003f05270 */
[----:B------:R-:W-:Y:S05]  /*b0f0*/  @!P0 BRA `(.L_x_307) ;  /* 0x0000000000048947 */ /* 0x000fea0003800000 */
[----:B------:R-:W-:Y:S01]  /*b100*/  BPT.TRAP 0x1 ;  /* 0x000000040000795c */ /* 0x000fe20000300000 */
.L_x_307:
[----:B------:R-:W0:Y:S01]  /*b110*/  S2R R3, SR_CgaCtaId ;  /* 0x0000000000037919 */ /* 0x000e220000008800 */
[----:B------:R-:W-:Y:S02]  /*b120*/  MOV R2, 0x400 ;  /* 0x0000040000027802 */ /* 0x000fe40000000f00 */
[----:B------:R-:W-:Y:S02]  /*b130*/  SHF.L.U32 R4, R0, 0x1f, RZ ;  /* 0x0000001f00047819 */ /* 0x000fe400000006ff */
[----:B0-----:R-:W-:-:S05]  /*b140*/  LEA R2, R3, R2, 0x18 ;  /* 0x0000000203027211 */ /* 0x001fca00078ec0ff */
[----:B------:R-:W-:-:S04]  /*b150*/  VIADD R2, R2, 0x28 ;  /* 0x0000002802027836 */ /* 0x000fc80000000000 */
[C---:B------:R-:W-:Y:S02]  /*b160*/  IMAD R9, R7.reuse, 0x8, R2 ;  /* 0x0000000807097824 */ /* 0x040fe400078e0202 */
[----:B------:R-:W-:Y:S02]  /*b170*/  VIADD R7, R7, 0x1 ;  /* 0x0000000107077836 */ /* 0x000fe40000000000 */
[----:B------:R-:W0:Y:S03]  /*b180*/  SYNCS.PHASECHK.TRANS64.TRYWAIT P0, [R9+URZ], R4 ;  /* 0x00000004090075a7 */ /* 0x000e26000800017f */
[----:B------:R-:W-:-:S04]  /*b190*/  ISETP.NE.AND P1, PT, R7, 0x5, PT ;  /* 0x000000050700780c */ /* 0x000fc80003f25270 */
[----:B------:R-:W-:Y:S02]  /*b1a0*/  SEL R3, RZ, 0x1, P1 ;  /* 0x00000001ff037807 */ /* 0x000fe40000800000 */
[----:B------:R-:W-:Y:S02]  /*b1b0*/  SEL R7, R7, RZ, P1 ;  /* 0x000000ff07077207 */ /* 0x000fe40000800000 */
[----:B------:R-:W-:-:S03]  /*b1c0*/  LOP3.LUT R6, R0, R3, RZ, 0x3c, !PT ;  /* 0x0000000300067212 */ /* 0x000fc600078e3cff */
[----:B------:R-:W-:Y:S01]  /*b1d0*/  IMAD R8, R7, 0x8, R2 ;  /* 0x0000000807087824 */ /* 0x000fe200078e0202 */
[----:B------:R-:W-:Y:S01]  /*b1e0*/  SHF.L.U32 R5, R6, 0x1f, RZ ;  /* 0x0000001f06057819 */ /* 0x000fe200000006ff */
[----:B0-----:R-:W-:Y:S06]  /*b1f0*/  @!P0 BRA `(.L_x_308) ;  /* 0x00000004002c8947 */ /* 0x001fec0003800000 */
.L_x_322:
[----:B------:R-:W1:Y:S01]  /*b200*/  SYNCS.PHASECHK.TRANS64.TRYWAIT P0, [R8+URZ], R5 ;  /* 0x00000005080075a7 */ /* 0x000e62000800017f */
[----:B------:R-:W-:-:S05]  /*b210*/  VIADD R0, R7, 0x1 ;  /* 0x0000000107007836 */ /* 0x000fca0000000000 */
[----:B------:R-:W-:-:S04]  /*b220*/  ISETP.NE.AND P1, PT, R0, 0x5, PT ;  /* 0x000000050000780c */ /* 0x000fc80003f25270 */
[----:B------:R-:W-:Y:S02]  /*b230*/  SEL R3, RZ, 0x1, P1 ;  /* 0x00000001ff037807 */ /* 0x000fe40000800000 */
[----:B------:R-:W-:Y:S02]  /*b240*/  SEL R7, R0, RZ, P1 ;  /* 0x000000ff00077207 */ /* 0x000fe40000800000 */
[----:B------:R-:W-:-:S03]  /*b250*/  LOP3.LUT R6, R6, R3, RZ, 0x3c, !PT ;  /* 0x0000000306067212 */ /* 0x000fc600078e3cff */
[----:B0-----:R-:W-:Y:S01]  /*b260*/  IMAD R9, R7, 0x8, R2 ;  /* 0x0000000807097824 */ /* 0x001fe200078e0202 */
[----:B------:R-:W-:Y:S01]  /*b270*/  SHF.L.U32 R4, R6, 0x1f, RZ ;  /* 0x0000001f06047819 */ /* 0x000fe200000006ff */
[----:B-1----:R-:W-:Y:S06]  /*b280*/  @!P0 BRA `(.L_x_309) ;  /* 0x00000004001c8947 */ /* 0x002fec0003800000 */
.L_x_323:
[----:B------:R-:W1:Y:S01]  /*b290*/  SYNCS.PHASECHK.TRANS64.TRYWAIT P0, [R9+URZ], R4 ;  /* 0x00000004090075a7 */ /* 0x000e62000800017f */
[----:B------:R-:W-:-:S05]  /*b2a0*/  VIADD R0, R7, 0x1 ;  /* 0x0000000107007836 */ /* 0x000fca0000000000 */
[----:B------:R-:W-:-:S04]  /*b2b0*/  ISETP.NE.AND P1, PT, R0, 0x5, PT ;  /* 0x000000050000780c */ /* 0x000fc80003f25270 */
[----:B------:R-:W-:Y:S02]  /*b2c0*/  SEL R3, RZ, 0x1, P1 ;  /* 0x00000001ff037807 */ /* 0x000fe40000800000 */
[----:B------:R-:W-:Y:S02]  /*b2d0*/  SEL R7, R0, RZ, P1 ;  /* 0x000000ff00077207 */ /* 0x000fe40000800000 */
[----:B------:R-:W-:-:S03]  /*b2e0*/  LOP3.LUT R11, R6, R3, RZ, 0x3c, !PT ;  /* 0x00000003060b7212 */ /* 0x000fc600078e3cff */
[----:B------:R-:W-:Y:S01]  /*b2f0*/  IMAD R6, R7, 0x8, R2 ;  /* 0x0000000807067824 */ /* 0x000fe200078e0202 */
[----:B0-----:R-:W-:Y:S01]  /*b300*/  SHF.L.U32 R5, R11, 0x1f, RZ ;  /* 0x0000001f0b057819 */ /* 0x001fe200000006ff */
[----:B-1----:R-:W-:Y:S06]  /*b310*/  @!P0 BRA `(.L_x_310) ;  /* 0x00000004000c8947 */ /* 0x002fec0003800000 */
.L_x_324:
[----:B------:R-:W1:Y:S01]  /*b320*/  SYNCS.PHASECHK.TRANS64.TRYWAIT P0, [R6+URZ], R5 ;  /* 0x00000005060075a7 */ /* 0x000e62000800017f */
[----:B------:R-:W-:-:S05]  /*b330*/  VIADD R0, R7, 0x1 ;  /* 0x0000000107007836 */ /* 0x000fca0000000000 */
[----:B------:R-:W-:-:S04]  /*b340*/  ISETP.NE.AND P1, PT, R0, 0x5, PT ;  /* 0x000000050000780c */ /* 0x000fc80003f25270 */
[----:B0-----:R-:W-:Y:S02]  /*b350*/  SEL R4, RZ, 0x1, P1 ;  /* 0x00000001ff047807 */ /* 0x001fe40000800000 */
[----:B------:R-:W-:Y:S02]  /*b360*/  SEL R3, R0, RZ, P1 ;  /* 0x000000ff00037207 */ /* 0x000fe40000800000 */
[----:B------:R-:W-:Y:S01]  /*b370*/  LOP3.LUT R0, R11, R4, RZ, 0x3c, !PT ;  /* 0x000000040b007212 */ /* 0x000fe200078e3cff */
[----:B-1----:R-:W-:Y:S06]  /*b380*/  @!P0 BRA `(.L_x_311) ;  /* 0x0000000400048947 */ /* 0x002fec0003800000 */
.L_x_325:
[----:B------:R-:W-:Y:S01]  /*b390*/  IMAD R3, R3, 0x8, R2 ;  /* 0x0000000803037824 */ /* 0x000fe200078e0202 */
[----:B------:R-:W-:-:S07]  /*b3a0*/  SHF.L.U32 R0, R0, 0x1f, RZ ;  /* 0x0000001f00007819 */ /* 0x000fce00000006ff */
.L_x_312:
[----:B-1----:R1:W2:Y:S02]  /*b3b0*/  SYNCS.PHASECHK.TRANS64.TRYWAIT P0, [R3+URZ], R0 ;  /* 0x00000000030075a7 */ /* 0x0022a4000800017f */
[----:B--2---:R-:W-:Y:S05]  /*b3c0*/  @!P0 NANOSLEEP.SYNCS 0x989680 ;  /* 0x009896800000895d */ /* 0x004fea0003900000 */
[----:B------:R-:W2:Y:S02]  /*b3d0*/  @!P0 SYNCS.PHASECHK.TRANS64 P0, [R3+URZ], R0 ;  /* 0x00000000030085a7 */ /* 0x000ea4000800007f */
[----:B--2---:R-:W-:Y:S05]  /*b3e0*/  @!P0 BRA `(.L_x_312) ;  /* 0xfffffffc00f08947 */ /* 0x004fea000383ffff */
.L_x_306:
[----:B------:R-:W-:Y:S05]  /*b3f0*/  BSYNC B0 ;  /* 0x0000000000007941 */ /* 0x000fea0003800000 */
.L_x_305:
[----:B------:R-:W-:Y:S05]  /*b400*/  EXIT ;  /* 0x000000000000794d */ /* 0x000fea0003800000 */
.L_x_15:
[----:B-1----:R1:W2:Y:S02]  /*b410*/  SYNCS.PHASECHK.TRANS64.TRYWAIT P0, [R159+URZ], R0 ;  /* 0x000000009f0075a7 */ /* 0x0022a4000800017f */
[----:B--2---:R-:W-:Y:S05]  /*b420*/  @!P0 NANOSLEEP.SYNCS 0x989680 ;  /* 0x009896800000895d */ /* 0x004fea0003900000 */
[----:B------:R-:W2:Y:S02]  /*b430*/  @!P0 SYNCS.PHASECHK.TRANS64 P0, [R159+URZ], R0 ;  /* 0x000000009f0085a7 */ /* 0x000ea4000800007f */
[----:B--2---:R-:W-:Y:S05]  /*b440*/  @!P0 BRA `(.L_x_15) ;  /* 0xfffffffc00f08947 */ /* 0x004fea000383ffff */
[----:B------:R-:W-:Y:S05]  /*b450*/  BRA `(.L_x_313) ;  /* 0xffffff6000107947 */ /* 0x000fea000383ffff */
.L_x_20:
[----:B--2---:R2:W3:Y:S02]  /*b460*/  SYNCS.PHASECHK.TRANS64.TRYWAIT P1, [R3+URZ], R0 ;  /* 0x00000000030075a7 */ /* 0x0044e4000802017f */
[----:B---3--:R-:W-:Y:S05]  /*b470*/  @!P1 NANOSLEEP.SYNCS 0x989680 ;  /* 0x009896800000995d */ /* 0x008fea0003900000 */
[----:B------:R-:W3:Y:S02]  /*b480*/  @!P1 SYNCS.PHASECHK.TRANS64 P1, [R3+URZ], R0 ;  /* 0x00000000030095a7 */ /* 0x000ee4000802007f */
[----:B---3--:R-:W-:Y:S05]  /*b490*/  @!P1 BRA `(.L_x_20) ;  /* 0xfffffffc00f09947 */ /* 0x008fea000383ffff */
[----:B------:R-:W-:Y:S05]  /*b4a0*/  BRA `(.L_x_19) ;  /* 0xffffff60007c7947 */ /* 0x000fea000383ffff */
.L_x_25:
[----:B--2---:R-:W-:-:S04]  /*b4b0*/  IMAD.U32 R4, RZ, RZ, UR4 ;  /* 0x00000004ff047e24 */ /* 0x004fc8000f8e00ff */
[----:B------:R2:W3:Y:S03]  /*b4c0*/  SYNCS.PHASECHK.TRANS64.TRYWAIT P1, [R4+URZ], R3 ;  /* 0x00000003040075a7 */ /* 0x0004e6000802017f */
[----:B---3--:R-:W-:Y:S05]  /*b4d0*/  @!P1 NANOSLEEP.SYNCS 0x989680 ;  /* 0x009896800000995d */ /* 0x008fea0003900000 */
[----:B------:R-:W3:Y:S02]  /*b4e0*/  @!P1 SYNCS.PHASECHK.TRANS64 P1, [R4+URZ], R3 ;  /* 0x00000003040095a7 */ /* 0x000ee4000802007f */
[----:B---3--:R-:W-:Y:S05]  /*b4f0*/  @!P1 BRA `(.L_x_25) ;  /* 0xfffffffc00ec9947 */ /* 0x008fea000383ffff */
[----:B------:R-:W-:Y:S05]  /*b500*/  BRA `(.L_x_24) ;  /* 0xffffff6400587947 */ /* 0x000fea000383ffff */
.L_x_31:
[----:B-1----:R1:W2:Y:S02]  /*b510*/  SYNCS.PHASECHK.TRANS64.TRYWAIT P0, [R159+URZ+0x10], R0 ;  /* 0x000010009f0075a7 */ /* 0x0022a4000800017f */
[----:B--2---:R-:W-:Y:S05]  /*b520*/  @!P0 NANOSLEEP.SYNCS 0x989680 ;  /* 0x009896800000895d */ /* 0x004fea0003900000 */
[----:B------:R-:W2:Y:S02]  /*b530*/  @!P0 SYNCS.PHASECHK.TRANS64 P0, [R159+URZ+0x10], R0 ;  /* 0x000010009f0085a7 */ /* 0x000ea4000800007f */
[----:B--2---:R-:W-:Y:S05]  /*b540*/  @!P0 BRA `(.L_x_31) ;  /* 0xfffffffc00f08947 */ /* 0x004fea000383ffff */
[----:B------:R-:W-:Y:S05]  /*b550*/  BRA `(.L_x_314) ;  /* 0xffffff68009c7947 */ /* 0x000fea000383ffff */
.L_x_292:
[----:B------:R-:W-:Y:S01]  /*b560*/  BSSY B1, `(.L_x_315) ;  /* 0x0000006000017945 */ /* 0x000fe20003800000 */
[----:B------:R-:W-:-:S07]  /*b570*/  IMAD.MOV.U32 R15, RZ, RZ, -0x1 ;  /* 0xffffffffff0f7424 */ /* 0x000fce00078e00ff */
[----:B-----5:R-:W-:Y:S05]  /*b580*/  WARPSYNC.COLLECTIVE R15, `(.L_x_316) ;  /* 0x000000000f0c7348 */ /* 0x020fea0003c00000 */
[----:B------:R-:W-:Y:S02]  /*b590*/  ELECT P6, UR62, PT ;  /* 0x00000000003e782f */ /* 0x000fe400038c0000 */
[----:B------:R-:W-:Y:S01]  /*b5a0*/  MOV R14, UR62 ;  /* 0x0000003e000e7c02 */ /* 0x000fe20008000f00 */
[----:B-----5:R-:W-:Y:S10]  /*b5b0*/  ENDCOLLECTIVE ;  /* 0x000000000000791b */ /* 0x020ff40003800000 */
.L_x_316:
[----:B------:R-:W-:Y:S05]  /*b5c0*/  BSYNC B1 ;  /* 0x0000000000017941 */ /* 0x000fea0003800000 */
.L_x_315:
[----:B------:R-:W-:Y:S05]  /*b5d0*/  BRA `(.L_x_317) ;  /* 0xffffffec00e07947 */ /* 0x000fea000383ffff */
.L_x_295:
[----:B0-----:R0:W1:Y:S02]  /*b5e0*/  SYNCS.PHASECHK.TRANS64.TRYWAIT P1, [R10+URZ+0x28], R5 ;  /* 0x000028050a0075a7 */ /* 0x001064000802017f */
[----:B-1----:R-:W-:Y:S05]  /*b5f0*/  @!P1 NANOSLEEP.SYNCS 0x989680 ;  /* 0x009896800000995d */ /* 0x002fea0003900000 */
[----:B------:R-:W1:Y:S02]  /*b600*/  @!P1 SYNCS.PHASECHK.TRANS64 P1, [R10+URZ+0x28], R5 ;  /* 0x000028050a0095a7 */ /* 0x000e64000802007f */
[----:B-1----:R-:W-:Y:S05]  /*b610*/  @!P1 BRA `(.L_x_295) ;  /* 0xfffffffc00f09947 */ /* 0x002fea000383ffff */
[----:B------:R-:W-:Y:S05]  /*b620*/  BRA `(.L_x_318) ;  /* 0xfffffff000147947 */ /* 0x000fea000383ffff */
.L_x_304:
[----:B------:R-:W-:Y:S01]  /*b630*/  BSSY B0, `(.L_x_319) ;  /* 0x0000006000007945 */ /* 0x000fe20003800000 */
[----:B------:R-:W-:-:S07]  /*b640*/  IMAD.MOV.U32 R15, RZ, RZ, -0x1 ;  /* 0xffffffffff0f7424 */ /* 0x000fce00078e00ff */
[----:B-----5:R-:W-:Y:S05]  /*b650*/  WARPSYNC.COLLECTIVE R15, `(.L_x_320) ;  /* 0x000000000f0c7348 */ /* 0x020fea0003c00000 */
[----:B------:R-:W-:Y:S02]  /*b660*/  ELECT P6, UR62, PT ;  /* 0x00000000003e782f */ /* 0x000fe400038c0000 */
[----:B------:R-:W-:Y:S01]  /*b670*/  MOV R14, UR62 ;  /* 0x0000003e000e7c02 */ /* 0x000fe20008000f00 */
[----:B-----5:R-:W-:Y:S10]  /*b680*/  ENDCOLLECTIVE ;  /* 0x000000000000791b */ /* 0x020ff40003800000 */
.L_x_320:
[----:B------:R-:W-:Y:S05]  /*b690*/  BSYNC B0 ;  /* 0x0000000000007941 */ /* 0x000fea0003800000 */
.L_x_319:
[----:B------:R-:W-:Y:S05]  /*b6a0*/  BRA `(.L_x_321) ;  /* 0xfffffff800807947 */ /* 0x000fea000383ffff */
.L_x_308:
[----:B0-----:R0:W1:Y:S02]  /*b6b0*/  SYNCS.PHASECHK.TRANS64.TRYWAIT P0, [R9+URZ], R4 ;  /* 0x00000004090075a7 */ /* 0x001064000800017f */
[----:B-1----:R-:W-:Y:S05]  /*b6c0*/  @!P0 NANOSLEEP.SYNCS 0x989680 ;  /* 0x009896800000895d */ /* 0x002fea0003900000 */
[----:B------:R-:W1:Y:S02]  /*b6d0*/  @!P0 SYNCS.PHASECHK.TRANS64 P0, [R9+URZ], R4 ;  /* 0x00000004090085a7 */ /* 0x000e64000800007f */
[----:B-1----:R-:W-:Y:S05]  /*b6e0*/  @!P0 BRA `(.L_x_308) ;  /* 0xfffffffc00f08947 */ /* 0x002fea000383ffff */
[----:B------:R-:W-:Y:S05]  /*b6f0*/  BRA `(.L_x_322) ;  /* 0xfffffff800c07947 */ /* 0x000fea000383ffff */
.L_x_309:
[----:B0-----:R0:W1:Y:S02]  /*b700*/  SYNCS.PHASECHK.TRANS64.TRYWAIT P0, [R8+URZ], R5 ;  /* 0x00000005080075a7 */ /* 0x001064000800017f */
[----:B-1----:R-:W-:Y:S05]  /*b710*/  @!P0 NANOSLEEP.SYNCS 0x989680 ;  /* 0x009896800000895d */ /* 0x002fea0003900000 */
[----:B------:R-:W1:Y:S02]  /*b720*/  @!P0 SYNCS.PHASECHK.TRANS64 P0, [R8+URZ], R5 ;  /* 0x00000005080085a7 */ /* 0x000e64000800007f */
[----:B-1----:R-:W-:Y:S05]  /*b730*/  @!P0 BRA `(.L_x_309) ;  /* 0xfffffffc00f08947 */ /* 0x002fea000383ffff */
[----:B------:R-:W-:Y:S05]  /*b740*/  BRA `(.L_x_323) ;  /* 0xfffffff800d07947 */ /* 0x000fea000383ffff */
.L_x_310:
[----:B0-----:R0:W1:Y:S02]  /*b750*/  SYNCS.PHASECHK.TRANS64.TRYWAIT P0, [R9+URZ], R4 ;  /* 0x00000004090075a7 */ /* 0x001064000800017f */
[----:B-1----:R-:W-:Y:S05]  /*b760*/  @!P0 NANOSLEEP.SYNCS 0x989680 ;  /* 0x009896800000895d */ /* 0x002fea0003900000 */
[----:B------:R-:W1:Y:S02]  /*b770*/  @!P0 SYNCS.PHASECHK.TRANS64 P0, [R9+URZ], R4 ;  /* 0x00000004090085a7 */ /* 0x000e64000800007f */
[----:B-1----:R-:W-:Y:S05]  /*b780*/  @!P0 BRA `(.L_x_310) ;  /* 0xfffffffc00f08947 */ /* 0x002fea000383ffff */
[----:B------:R-:W-:Y:S05]  /*b790*/  BRA `(.L_x_324) ;  /* 0xfffffff800e07947 */ /* 0x000fea000383ffff */
.L_x_311:
[----:B0-----:R0:W1:Y:S02]  /*b7a0*/  SYNCS.PHASECHK.TRANS64.TRYWAIT P0, [R6+URZ], R5 ;  /* 0x00000005060075a7 */ /* 0x001064000800017f */
[----:B-1----:R-:W-:Y:S05]  /*b7b0*/  @!P0 NANOSLEEP.SYNCS 0x989680 ;  /* 0x009896800000895d */ /* 0x002fea0003900000 */
[----:B------:R-:W1:Y:S02]  /*b7c0*/  @!P0 SYNCS.PHASECHK.TRANS64 P0, [R6+URZ], R5 ;  /* 0x00000005060085a7 */ /* 0x000e64000800007f */
[----:B-1----:R-:W-:Y:S05]  /*b7d0*/  @!P0 BRA `(.L_x_311) ;  /* 0xfffffffc00f08947 */ /* 0x002fea000383ffff */
[----:B------:R-:W-:Y:S05]  /*b7e0*/  BRA `(.L_x_325) ;  /* 0xfffffff800e87947 */ /* 0x000fea000383ffff */
.L_x_326:
[----:B------:R-:W-:-:S00]  /*b7f0*/  BRA `(.L_x_326) ;  /* 0xfffffffc00fc7947 */ /* 0x000fc0000383ffff */
[----:B------:R-:W-:-:S00]  /*b800*/  NOP ;  /* 0x0000000000007918 */ /* 0x000fc00000000000 */
[----:B------:R-:W-:-:S00]  /*b810*/  NOP ;  /* 0x0000000000007918 */ /* 0x000fc00000000000 */
[----:B------:R-:W-:-:S00]  /*b820*/  NOP ;  /* 0x0000000000007918 */ /* 0x000fc00000000000 */
[----:B------:R-:W-:-:S00]  /*b830*/  NOP ;  /* 0x0000000000007918 */ /* 0x000fc00000000000 */
[----:B------:R-:W-:-:S00]  /*b840*/  NOP ;  /* 0x0000000000007918 */ /* 0x000fc00000000000 */
[----:B------:R-:W-:-:S00]  /*b850*/  NOP ;  /* 0x0000000000007918 */ /* 0x000fc00000000000 */
[----:B------:R-:W-:-:S00]  /*b860*/  NOP ;  /* 0x0000000000007918 */ /* 0x000fc00000000000 */
[----:B------:R-:W-:-:S00]  /*b870*/  NOP ;  /* 0x0000000000007918 */ /* 0x000fc00000000000 */
.L_x_327:


//--------------------- .nv.global.init           --------------------------
	.section	.nv.global.init,"aw",@progbits
.nv.global.init:
	.type		$str$22,@object
	.size		$str$22,($str$23 - $str$22)
$str$22:
        /*0000*/ 	.byte	0x6b, 0x5f, 0x74, 0x69, 0x6c, 0x65, 0x5f, 0x63, 0x6f, 0x75, 0x6e, 0x74, 0x20, 0x3e, 0x3d, 0x20
        /*0010*/ 	.byte	0x31, 0x00
	.type		$str$23,@object
	.size		$str$23,(__unnamed_1 - $str$23)
$str$23:
        /*0012*/ 	.byte	0x2f, 0x74, 0x6d, 0x70, 0x2f, 0x63, 0x75, 0x74, 0x6c, 0x61, 0x73, 0x73, 0x5f, 0x73, 0x77, 0x65
        /*0022*/ 	.byte	0x65, 0x70, 0x5f, 0x73, 0x72, 0x63, 0x2f, 0x69, 0x6e, 0x63, 0x6c, 0x75, 0x64, 0x65, 0x2f, 0x63
        /*0032*/ 	.byte	0x75, 0x74, 0x6c, 0x61, 0x73, 0x73, 0x2f, 0x67, 0x65, 0x6d, 0x6d, 0x2f, 0x63, 0x6f, 0x6c, 0x6c
        /*0042*/ 	.byte	0x65, 0x63, 0x74, 0x69, 0x76, 0x65, 0x2f, 0x73, 0x6d, 0x39, 0x30, 0x5f, 0x6d, 0x6d, 0x61, 0x5f
        /*0052*/ 	.byte	0x74, 0x6d, 0x61, 0x5f, 0x67, 0x6d, 0x6d, 0x61, 0x5f, 0x73, 0x73, 0x5f, 0x77, 0x61, 0x72, 0x70
        /*0062*/ 	.byte	0x73, 0x70, 0x65, 0x63, 0x69, 0x61, 0x6c, 0x69, 0x7a, 0x65, 0x64, 0x2e, 0x68, 0x70, 0x70, 0x00
	.type		__unnamed_1,@object
	.size		__unnamed_1,(.L_0 - __unnamed_1)
__unnamed_1:
        /*0072*/ 	.byte	0x76, 0x6f, 0x69, 0x64, 0x20, 0x63, 0x75, 0x74, 0x6c, 0x61, 0x73, 0x73, 0x3a, 0x3a, 0x67, 0x65
        /* <DEDUP_REMOVED lines=180> */
        /*0bc2*/ 	.byte	0x5d, 0x00
.L_0:


//--------------------- .nv.shared._ZN7cutlass13device_kernelINS_4gemm6kernel13GemmUniversalIN4cute5tupleIJiiiiEEENS1_10collective13CollectiveMmaINS1_34MainloopSm90TmaGmmaWarpSpecializedILi5ENS5_IJNS4_1CILi1EEESB_SB_EEENS1_32KernelTmaWarpSpecializedPingpongEEENS5_IJNSA_ILi64EEENSA_ILi256EEESF_EEENS_10bfloat16_tENS5_IJlSB_lEEESI_SJ_NS4_8TiledMMAINS4_8MMA_AtomIJNS4_4SM904GMMA28MMA_64x256x16_F32BF16BF16_SSILNSN_5MajorE0ELSP_0ELNSN_7ScaleInE1ELSQ_1EEEEEENS4_6LayoutISC_NS5_IJNSA_ILi0EEESU_SU_EEEEENS5_IJNS4_10UnderscoreESX_SX_EEEEENS4_13SM90_TMA_LOADENS4_14ComposedLayoutINS4_7SwizzleILi3ELi4ELi3EEENS4_18smem_ptr_flag_bitsILi16EEENST_INS5_IJNSA_ILi8EEESF_EEENS5_IJSF_SB_EEEEEEEvNS4_8identityES10_S1A_vS1B_EENS_8epilogue10collective6detail29Sm90TmaWarpSpecializedAdapterINS1E_15DefaultEpilogueISI_SJ_SJ_NS1D_6thread17LinearCombinationISI_Li1EffLNS1I_9ScaleType4KindE0ELNS_15FloatRoundStyleE2ESI_EENS1_15EpilogueDefaultEEEEEvvEEEEvNT_6ParamsE --------------------------
	.section	.nv.shared._ZN7cutlass13device_kernelINS_4gemm6kernel13GemmUniversalIN4cute5tupleIJiiiiEEENS1_10collective13CollectiveMmaINS1_34MainloopSm90TmaGmmaWarpSpecializedILi5ENS5_IJNS4_1CILi1EEESB_SB_EEENS1_32KernelTmaWarpSpecializedPingpongEEENS5_IJNSA_ILi64EEENSA_ILi256EEESF_EEENS_10bfloat16_tENS5_IJlSB_lEEESI_SJ_NS4_8TiledMMAINS4_8MMA_AtomIJNS4_4SM904GMMA28MMA_64x256x16_F32BF16BF16_SSILNSN_5MajorE0ELSP_0ELNSN_7ScaleInE1ELSQ_1EEEEEENS4_6LayoutISC_NS5_IJNSA_ILi0EEESU_SU_EEEEENS5_IJNS4_10UnderscoreESX_SX_EEEEENS4_13SM90_TMA_LOADENS4_14ComposedLayoutINS4_7SwizzleILi3ELi4ELi3EEENS4_18smem_ptr_flag_bitsILi16EEENST_INS5_IJNSA_ILi8EEESF_EEENS5_IJSF_SB_EEEEEEEvNS4_8identityES10_S1A_vS1B_EENS_8epilogue10collective6detail29Sm90TmaWarpSpecializedAdapterINS1E_15DefaultEpilogueISI_SJ_SJ_NS1D_6thread17LinearCombinationISI_Li1EffLNS1I_9ScaleType4KindE0ELNS_15FloatRoundStyleE2ESI_EENS1_15EpilogueDefaultEEEEEvvEEEEvNT_6ParamsE,"aw",@nobits
	.sectionflags	@""
	.align	16
	.zero		1024


//--------------------- .nv.shared.reserved.0     --------------------------
	.section	.nv.shared.reserved.0,"aw",@nobits
	.weak		__nv_reservedSMEM_offset_0_alias
	.size		__nv_reservedSMEM_offset_0_alias, 0, 0
	.other		__nv_reservedSMEM_offset_0_alias,@"STO_CUDA_RESERVED_SHARED STV_DEFAULT"
__nv_reservedSMEM_offset_0_alias:
	.zero		0


//--------------------- .nv.global                --------------------------
	.section	.nv.global,"aw",@nobits
.nv.global:
	.type		_ZN40_INTERNAL_90106ecf_4_k_cu_776e11e5_182624cute1_E,@object
	.size		_ZN40_INTERNAL_90106ecf_4_k_cu_776e11e5_182624cute1_E,(_ZN40_INTERNAL_90106ecf_4_k_cu_776e11e5_182624cuda3std3__45__cpo6cbeginE - _ZN40_INTERNAL_90106ecf_4_k_cu_776e11e5_182624cute1_E)
_ZN40_INTERNAL_90106ecf_4_k_cu_776e11e5_182624cute1_E:
	.zero		1
	.type		_ZN40_INTERNAL_90106ecf_4_k_cu_776e11e5_182624cuda3std3__45__cpo6cbeginE,@object
	.size		_ZN40_INTERNAL_90106ecf_4_k_cu_776e11e5_182624cuda3std3__45__cpo6cbeginE,(_ZN40_INTERNAL_90106ecf_4_k_cu_776e11e5_182624cuda3std3__48in_placeE - _ZN40_INTERNAL_90106ecf_4_k_cu_776e11e5_182624cuda3std3__45__cpo6cbeginE)
_ZN40_INTERNAL_90106ecf_4_k_cu_776e11e5_182624cuda3std3__45__cpo6cbeginE:
	.zero		1
	.type		_ZN40_INTERNAL_90106ecf_4_k_cu_776e11e5_182624cuda3std3__48in_placeE,@object
	.size		_ZN40_INTERNAL_90106ecf_4_k_cu_776e11e5_182624cuda3std3__48in_placeE,(_ZN40_INTERNAL_90106ecf_4_k_cu_776e11e5_182624cuda3std6ranges3__45__cpo9iter_moveE - _ZN40_INTERNAL_90106ecf_4_k_cu_776e11e5_182624cuda3std3__48in_placeE)
_ZN40_INTERNAL_90106ecf_4_k_cu_776e11e5_182624cuda3std3__48in_placeE:
	.zero		1
	.type		_ZN40_INTERNAL_90106ecf_4_k_cu_776e11e5_182624cuda3std6ranges3__45__cpo9iter_moveE,@object
	.size		_ZN40_INTERNAL_90106ecf_4_k_cu_776e11e5_182624cuda3std6ranges3__45__cpo9iter_moveE,(_ZN40_INTERNAL_90106ecf_4_k_cu_776e11e5_182624cuda3std3__45__cpo5beginE - _ZN40_INTERNAL_90106ecf_4_k_cu_776e11e5_182624cuda3std6ranges3__45__cpo9iter_moveE)
_ZN40_INTERNAL_90106ecf_4_k_cu_776e11e5_182624cuda3std6ranges3__45__cpo9iter_moveE:
	.zero		1
	.type		_ZN40_INTERNAL_90106ecf_4_k_cu_776e11e5_182624cuda3std3__45__cpo5beginE,@object
	.size		_ZN40_INTERNAL_90106ecf_4_k_cu_776e11e5_182624cuda3std3__45__cpo5beginE,(_ZN40_INTERNAL_90106ecf_4_k_cu_776e11e5_182624cuda3std3__442_GLOBAL__N__90106ecf_4_k_cu_776e11e5_182626ignoreE - _ZN40_INTERNAL_90106ecf_4_k_cu_776e11e5_182624cuda3std3__45__cpo5beginE)
_ZN40_INTERNAL_90106ecf_4_k_cu_776e11e5_182624cuda3std3__45__cpo5beginE:
	.zero		1
	.type		_ZN40_INTERNAL_90106ecf_4_k_cu_776e11e5_182624cuda3std3__442_GLOBAL__N__90106ecf_4_k_cu_776e11e5_182626ignoreE,@object
	.size		_ZN40_INTERNAL_90106ecf_4_k_cu_776e11e5_182624cuda3std3__442_GLOBAL__N__90106ecf_4_k_cu_776e11e5_182626ignoreE,(_ZN40_INTERNAL_90106ecf_4_k_cu_776e11e5_182624cute7productE - _ZN40_INTERNAL_90106ecf_4_k_cu_776e11e5_182624cuda3std3__442_GLOBAL__N__90106ecf_4_k_cu_776e11e5_182626ignoreE)
_ZN40_INTERNAL_90106ecf_4_k_cu_776e11e5_182624cuda3std3__442_GLOBAL__N__90106ecf_4_k_cu_776e11e5_182626ignoreE:
	.zero		1
	.type		_ZN40_INTERNAL_90106ecf_4_k_cu_776e11e5_182624cute7productE,@object
	.size		_ZN40_INTERNAL_90106ecf_4_k_cu_776e11e5_182624cute7productE,(_ZN40_INTERNAL_90106ecf_4_k_cu_776e11e5_182624cuda3std3__45__cpo3endE - _ZN40_INTERNAL_90106ecf_4_k_cu_776e11e5_182624cute7productE)
_ZN40_INTERNAL_90106ecf_4_k_cu_776e11e5_182624cute7productE:
	.zero		1
	.type		_ZN40_INTERNAL_90106ecf_4_k_cu_776e11e5_182624cuda3std3__45__cpo3endE,@object
	.size		_ZN40_INTERNAL_90106ecf_4_k_cu_776e11e5_182624cuda3std3__45__cpo3endE,(_ZN40_INTERNAL_90106ecf_4_k_cu_776e11e5_182624cuda3std3__419piecewise_constructE - _ZN40_INTERNAL_90106ecf_4_k_cu_776e11e5_182624cuda3std3__45__cpo3endE)
_ZN40_INTERNAL_90106ecf_4_k_cu_776e11e5_182624cuda3std3__45__cpo3endE:
	.zero		1
	.type		_ZN40_INTERNAL_90106ecf_4_k_cu_776e11e5_182624cuda3std3__419piecewise_constructE,@object
	.size		_ZN40_INTERNAL_90106ecf_4_k_cu_776e11e5_182624cuda3std3__419piecewise_constructE,(_ZN40_INTERNAL_90106ecf_4_k_cu_776e11e5_182624cuda3std3__45__cpo4cendE - _ZN40_INTERNAL_90106ecf_4_k_cu_776e11e5_182624cuda3std3__419piecewise_constructE)
_ZN40_INTERNAL_90106ecf_4_k_cu_776e11e5_182624cuda3std3__419piecewise_constructE:
	.zero		1
	.type		_ZN40_INTERNAL_90106ecf_4_k_cu_776e11e5_182624cuda3std3__45__cpo4cendE,@object
	.size		_ZN40_INTERNAL_90106ecf_4_k_cu_776e11e5_182624cuda3std3__45__cpo4cendE,(_ZN40_INTERNAL_90106ecf_4_k_cu_776e11e5_182624cuda3std6ranges3__45__cpo4swapE - _ZN40_INTERNAL_90106ecf_4_k_cu_776e11e5_182624cuda3std3__45__cpo4cendE)
_ZN40_INTERNAL_90106ecf_4_k_cu_776e11e5_182624cuda3std3__45__cpo4cendE:
	.zero		1
	.type		_ZN40_INTERNAL_90106ecf_4_k_cu_776e11e5_182624cuda3std6ranges3__45__cpo4swapE,@object
	.size		_ZN40_INTERNAL_90106ecf_4_k_cu_776e11e5_182624cuda3std6ranges3__45__cpo4swapE,(.L_8 - _ZN40_INTERNAL_90106ecf_4_k_cu_776e11e5_182624cuda3std6ranges3__45__cpo4swapE)
_ZN40_INTERNAL_90106ecf_4_k_cu_776e11e5_182624cuda3std6ranges3__45__cpo4swapE:
	.zero		1
.L_8:


//--------------------- .nv.constant0._ZN7cutlass13device_kernelINS_4gemm6kernel13GemmUniversalIN4cute5tupleIJiiiiEEENS1_10collective13CollectiveMmaINS1_34MainloopSm90TmaGmmaWarpSpecializedILi5ENS5_IJNS4_1CILi1EEESB_SB_EEENS1_32KernelTmaWarpSpecializedPingpongEEENS5_IJNSA_ILi64EEENSA_ILi256EEESF_EEENS_10bfloat16_tENS5_IJlSB_lEEESI_SJ_NS4_8TiledMMAINS4_8MMA_AtomIJNS4_4SM904GMMA28MMA_64x256x16_F32BF16BF16_SSILNSN_5MajorE0ELSP_0ELNSN_7ScaleInE1ELSQ_1EEEEEENS4_6LayoutISC_NS5_IJNSA_ILi0EEESU_SU_EEEEENS5_IJNS4_10UnderscoreESX_SX_EEEEENS4_13SM90_TMA_LOADENS4_14ComposedLayoutINS4_7SwizzleILi3ELi4ELi3EEENS4_18smem_ptr_flag_bitsILi16EEENST_INS5_IJNSA_ILi8EEESF_EEENS5_IJSF_SB_EEEEEEEvNS4_8identityES10_S1A_vS1B_EENS_8epilogue10collective6detail29Sm90TmaWarpSpecializedAdapterINS1E_15DefaultEpilogueISI_SJ_SJ_NS1D_6thread17LinearCombinationISI_Li1EffLNS1I_9ScaleType4KindE0ELNS_15FloatRoundStyleE2ESI_EENS1_15EpilogueDefaultEEEEEvvEEEEvNT_6ParamsE --------------------------
	.section	.nv.constant0._ZN7cutlass13device_kernelINS_4gemm6kernel13GemmUniversalIN4cute5tupleIJiiiiEEENS1_10collective13CollectiveMmaINS1_34MainloopSm90TmaGmmaWarpSpecializedILi5ENS5_IJNS4_1CILi1EEESB_SB_EEENS1_32KernelTmaWarpSpecializedPingpongEEENS5_IJNSA_ILi64EEENSA_ILi256EEESF_EEENS_10bfloat16_tENS5_IJlSB_lEEESI_SJ_NS4_8TiledMMAINS4_8MMA_AtomIJNS4_4SM904GMMA28MMA_64x256x16_F32BF16BF16_SSILNSN_5MajorE0ELSP_0ELNSN_7ScaleInE1ELSQ_1EEEEEENS4_6LayoutISC_NS5_IJNSA_ILi0EEESU_SU_EEEEENS5_IJNS4_10UnderscoreESX_SX_EEEEENS4_13SM90_TMA_LOADENS4_14ComposedLayoutINS4_7SwizzleILi3ELi4ELi3EEENS4_18smem_ptr_flag_bitsILi16EEENST_INS5_IJNSA_ILi8EEESF_EEENS5_IJSF_SB_EEEEEEEvNS4_8identityES10_S1A_vS1B_EENS_8epilogue10collective6detail29Sm90TmaWarpSpecializedAdapterINS1E_15DefaultEpilogueISI_SJ_SJ_NS1D_6thread17LinearCombinationISI_Li1EffLNS1I_9ScaleType4KindE0ELNS_15FloatRoundStyleE2ESI_EENS1_15EpilogueDefaultEEEEEvvEEEEvNT_6ParamsE,"a",@progbits
	.sectionflags	@""
	.align	4
.nv.constant0._ZN7cutlass13device_kernelINS_4gemm6kernel13GemmUniversalIN4cute5tupleIJiiiiEEENS1_10collective13CollectiveMmaINS1_34MainloopSm90TmaGmmaWarpSpecializedILi5ENS5_IJNS4_1CILi1EEESB_SB_EEENS1_32KernelTmaWarpSpecializedPingpongEEENS5_IJNSA_ILi64EEENSA_ILi256EEESF_EEENS_10bfloat16_tENS5_IJlSB_lEEESI_SJ_NS4_8TiledMMAINS4_8MMA_AtomIJNS4_4SM904GMMA28MMA_64x256x16_F32BF16BF16_SSILNSN_5MajorE0ELSP_0ELNSN_7ScaleInE1ELSQ_1EEEEEENS4_6LayoutISC_NS5_IJNSA_ILi0EEESU_SU_EEEEENS5_IJNS4_10UnderscoreESX_SX_EEEEENS4_13SM90_TMA_LOADENS4_14ComposedLayoutINS4_7SwizzleILi3ELi4ELi3EEENS4_18smem_ptr_flag_bitsILi16EEENST_INS5_IJNSA_ILi8EEESF_EEENS5_IJSF_SB_EEEEEEEvNS4_8identityES10_S1A_vS1B_EENS_8epilogue10collective6detail29Sm90TmaWarpSpecializedAdapterINS1E_15DefaultEpilogueISI_SJ_SJ_NS1D_6thread17LinearCombinationISI_Li1EffLNS1I_9ScaleType4KindE0ELNS_15FloatRoundStyleE2ESI_EENS1_15EpilogueDefaultEEEEEvvEEEEvNT_6ParamsE:
	.zero		1664


//--------------------- SYMBOLS --------------------------

	.type		.nv.reservedSmem.offset0,@object
	.size		.nv.reservedSmem.offset0,0x4
	.type		__assertfail,@function
